//
// Generated by NVIDIA NVVM Compiler
//
// Compiler Build ID: CL-36424714
// Cuda compilation tools, release 13.0, V13.0.88
// Based on NVVM 20.0.0
//

.version 9.0
.target sm_100
.address_size 64

	// .globl	_Z25hadamard_transform_kernelPKfPfii
.extern .shared .align 16 .b8 s_data[];

.visible .entry _Z25hadamard_transform_kernelPKfPfii(
	.param .u64 .ptr .align 1 _Z25hadamard_transform_kernelPKfPfii_param_0,
	.param .u64 .ptr .align 1 _Z25hadamard_transform_kernelPKfPfii_param_1,
	.param .u32 _Z25hadamard_transform_kernelPKfPfii_param_2,
	.param .u32 _Z25hadamard_transform_kernelPKfPfii_param_3
)
{
	.reg .pred 	%p<22>;
	.reg .b32 	%r<148>;
	.reg .b32 	%f<31>;
	.reg .b64 	%rd<9>;

	ld.param.u64 	%rd3, [_Z25hadamard_transform_kernelPKfPfii_param_0];
	ld.param.u64 	%rd4, [_Z25hadamard_transform_kernelPKfPfii_param_1];
	ld.param.u32 	%r61, [_Z25hadamard_transform_kernelPKfPfii_param_2];
	ld.param.u32 	%r62, [_Z25hadamard_transform_kernelPKfPfii_param_3];
	mov.u32 	%r1, %ctaid.x;
	setp.ge.s32 	%p1, %r1, %r62;
	@%p1 bra 	$L__BB0_31;
	mov.u32 	%r147, %tid.x;
	setp.ge.s32 	%p2, %r147, %r61;
	@%p2 bra 	$L__BB0_4;
	mov.u32 	%r3, %ntid.x;
	cvta.to.global.u64 	%rd1, %rd3;
	mov.u32 	%r65, s_data;
	mov.u32 	%r137, %r147;
$L__BB0_3:
	mad.lo.s32 	%r63, %r137, %r62, %r1;
	mul.wide.s32 	%rd5, %r63, 4;
	add.s64 	%rd6, %rd1, %rd5;
	ld.global.f32 	%f1, [%rd6];
	shl.b32 	%r64, %r137, 2;
	add.s32 	%r66, %r65, %r64;
	st.shared.f32 	[%r66], %f1;
	add.s32 	%r137, %r137, %r3;
	setp.lt.s32 	%p3, %r137, %r61;
	@%p3 bra 	$L__BB0_3;
$L__BB0_4:
	bar.sync 	0;
	setp.lt.s32 	%p4, %r61, 2;
	@%p4 bra 	$L__BB0_28;
	shr.u32 	%r6, %r61, 1;
	mov.u32 	%r7, %ntid.x;
	add.s32 	%r8, %r147, %r7;
	max.u32 	%r68, %r6, %r8;
	setp.lt.u32 	%p5, %r8, %r6;
	selp.u32 	%r69, 1, 0, %p5;
	add.s32 	%r70, %r8, %r69;
	sub.s32 	%r71, %r68, %r70;
	div.u32 	%r72, %r71, %r7;
	add.s32 	%r9, %r72, %r69;
	and.b32  	%r10, %r9, 3;
	add.s32 	%r11, %r8, %r7;
	add.s32 	%r12, %r11, %r7;
	shl.b32 	%r13, %r7, 2;
	shl.b32 	%r14, %r7, 5;
	shl.b32 	%r15, %r7, 3;
	mul.lo.s32 	%r16, %r7, 3;
	mul.lo.s32 	%r17, %r7, 24;
	mul.lo.s32 	%r18, %r7, 6;
	mov.b32 	%r138, 1;
$L__BB0_6:
	setp.ge.u32 	%p6, %r147, %r6;
	@%p6 bra 	$L__BB0_27;
	setp.eq.s32 	%p7, %r10, 3;
	mov.u32 	%r139, %r147;
	@%p7 bra 	$L__BB0_16;
	rem.s32 	%r73, %r147, %r138;
	sub.s32 	%r74, %r147, %r73;
	shl.b32 	%r75, %r74, 1;
	add.s32 	%r20, %r75, %r73;
	add.s32 	%r76, %r20, %r138;
	setp.ge.s32 	%p8, %r76, %r61;
	@%p8 bra 	$L__BB0_10;
	shl.b32 	%r77, %r20, 2;
	mov.u32 	%r78, s_data;
	add.s32 	%r79, %r78, %r77;
	ld.shared.f32 	%f2, [%r79];
	shl.b32 	%r80, %r138, 2;
	add.s32 	%r81, %r79, %r80;
	ld.shared.f32 	%f3, [%r81];
	add.f32 	%f4, %f2, %f3;
	st.shared.f32 	[%r79], %f4;
	sub.f32 	%f5, %f2, %f3;
	st.shared.f32 	[%r81], %f5;
$L__BB0_10:
	setp.eq.s32 	%p9, %r10, 0;
	mov.u32 	%r139, %r8;
	@%p9 bra 	$L__BB0_16;
	rem.s32 	%r82, %r8, %r138;
	sub.s32 	%r83, %r8, %r82;
	shl.b32 	%r84, %r83, 1;
	add.s32 	%r21, %r84, %r82;
	add.s32 	%r85, %r21, %r138;
	setp.ge.s32 	%p10, %r85, %r61;
	@%p10 bra 	$L__BB0_13;
	shl.b32 	%r86, %r21, 2;
	mov.u32 	%r87, s_data;
	add.s32 	%r88, %r87, %r86;
	ld.shared.f32 	%f6, [%r88];
	shl.b32 	%r89, %r138, 2;
	add.s32 	%r90, %r88, %r89;
	ld.shared.f32 	%f7, [%r90];
	add.f32 	%f8, %f6, %f7;
	st.shared.f32 	[%r88], %f8;
	sub.f32 	%f9, %f6, %f7;
	st.shared.f32 	[%r90], %f9;
$L__BB0_13:
	setp.eq.s32 	%p11, %r10, 1;
	mov.u32 	%r139, %r11;
	@%p11 bra 	$L__BB0_16;
	rem.s32 	%r91, %r11, %r138;
	sub.s32 	%r92, %r11, %r91;
	shl.b32 	%r93, %r92, 1;
	add.s32 	%r22, %r93, %r91;
	add.s32 	%r94, %r22, %r138;
	setp.ge.s32 	%p12, %r94, %r61;
	mov.u32 	%r139, %r12;
	@%p12 bra 	$L__BB0_16;
	shl.b32 	%r95, %r22, 2;
	mov.u32 	%r96, s_data;
	add.s32 	%r97, %r96, %r95;
	ld.shared.f32 	%f10, [%r97];
	shl.b32 	%r98, %r138, 2;
	add.s32 	%r99, %r97, %r98;
	ld.shared.f32 	%f11, [%r99];
	add.f32 	%f12, %f10, %f11;
	st.shared.f32 	[%r97], %f12;
	sub.f32 	%f13, %f10, %f11;
	st.shared.f32 	[%r99], %f13;
	mov.u32 	%r139, %r12;
$L__BB0_16:
	setp.lt.u32 	%p13, %r9, 3;
	@%p13 bra 	$L__BB0_27;
	shl.b32 	%r101, %r7, 1;
	add.s32 	%r145, %r101, %r139;
	shl.b32 	%r25, %r139, 3;
	shl.b32 	%r102, %r7, 4;
	add.s32 	%r26, %r102, %r25;
	shl.b32 	%r103, %r138, 2;
	add.s32 	%r27, %r26, %r103;
	shl.b32 	%r104, %r139, 1;
	add.s32 	%r143, %r138, %r104;
	add.s32 	%r142, %r16, %r139;
	add.s32 	%r30, %r17, %r25;
	add.s32 	%r31, %r30, %r103;
	add.s32 	%r140, %r7, %r139;
	shl.b32 	%r33, %r140, 3;
	add.s32 	%r34, %r33, %r103;
	shl.b32 	%r105, %r140, 1;
	add.s32 	%r141, %r138, %r105;
	add.s32 	%r36, %r25, %r103;
	mov.u32 	%r144, s_data;
$L__BB0_18:
	rem.s32 	%r45, %r139, %r138;
	sub.s32 	%r106, %r143, %r45;
	setp.ge.s32 	%p14, %r106, %r61;
	@%p14 bra 	$L__BB0_20;
	shl.b32 	%r107, %r45, 2;
	add.s32 	%r108, %r144, %r25;
	sub.s32 	%r109, %r108, %r107;
	ld.shared.f32 	%f14, [%r109];
	add.s32 	%r110, %r144, %r36;
	sub.s32 	%r111, %r110, %r107;
	ld.shared.f32 	%f15, [%r111];
	add.f32 	%f16, %f14, %f15;
	st.shared.f32 	[%r109], %f16;
	sub.f32 	%f17, %f14, %f15;
	st.shared.f32 	[%r111], %f17;
$L__BB0_20:
	rem.s32 	%r46, %r140, %r138;
	sub.s32 	%r112, %r141, %r46;
	setp.ge.s32 	%p15, %r112, %r61;
	@%p15 bra 	$L__BB0_22;
	shl.b32 	%r113, %r46, 2;
	add.s32 	%r114, %r144, %r33;
	sub.s32 	%r115, %r114, %r113;
	ld.shared.f32 	%f18, [%r115];
	add.s32 	%r116, %r144, %r34;
	sub.s32 	%r117, %r116, %r113;
	ld.shared.f32 	%f19, [%r117];
	add.f32 	%f20, %f18, %f19;
	st.shared.f32 	[%r115], %f20;
	sub.f32 	%f21, %f18, %f19;
	st.shared.f32 	[%r117], %f21;
$L__BB0_22:
	add.s32 	%r47, %r139, %r7;
	rem.s32 	%r48, %r145, %r138;
	add.s32 	%r118, %r13, %r143;
	sub.s32 	%r119, %r118, %r48;
	setp.ge.s32 	%p16, %r119, %r61;
	@%p16 bra 	$L__BB0_24;
	shl.b32 	%r120, %r48, 2;
	add.s32 	%r121, %r144, %r26;
	sub.s32 	%r122, %r121, %r120;
	ld.shared.f32 	%f22, [%r122];
	add.s32 	%r123, %r144, %r27;
	sub.s32 	%r124, %r123, %r120;
	ld.shared.f32 	%f23, [%r124];
	add.f32 	%f24, %f22, %f23;
	st.shared.f32 	[%r122], %f24;
	sub.f32 	%f25, %f22, %f23;
	st.shared.f32 	[%r124], %f25;
$L__BB0_24:
	add.s32 	%r49, %r47, %r7;
	rem.s32 	%r50, %r142, %r138;
	add.s32 	%r125, %r18, %r143;
	sub.s32 	%r126, %r125, %r50;
	setp.ge.s32 	%p17, %r126, %r61;
	@%p17 bra 	$L__BB0_26;
	shl.b32 	%r127, %r50, 2;
	add.s32 	%r128, %r144, %r30;
	sub.s32 	%r129, %r128, %r127;
	ld.shared.f32 	%f26, [%r129];
	add.s32 	%r130, %r144, %r31;
	sub.s32 	%r131, %r130, %r127;
	ld.shared.f32 	%f27, [%r131];
	add.f32 	%f28, %f26, %f27;
	st.shared.f32 	[%r129], %f28;
	sub.f32 	%f29, %f26, %f27;
	st.shared.f32 	[%r131], %f29;
$L__BB0_26:
	add.s32 	%r132, %r49, %r7;
	add.s32 	%r139, %r132, %r7;
	add.s32 	%r145, %r145, %r13;
	add.s32 	%r144, %r144, %r14;
	add.s32 	%r143, %r143, %r15;
	add.s32 	%r142, %r142, %r13;
	add.s32 	%r141, %r141, %r15;
	add.s32 	%r140, %r140, %r13;
	setp.lt.u32 	%p18, %r139, %r6;
	@%p18 bra 	$L__BB0_18;
$L__BB0_27:
	bar.sync 	0;
	shl.b32 	%r138, %r138, 1;
	setp.lt.s32 	%p19, %r138, %r61;
	@%p19 bra 	$L__BB0_6;
$L__BB0_28:
	setp.ge.s32 	%p20, %r147, %r61;
	@%p20 bra 	$L__BB0_31;
	mov.u32 	%r37, %ntid.x;
	cvta.to.global.u64 	%rd2, %rd4;
	mov.u32 	%r134, s_data;
$L__BB0_30:
	shl.b32 	%r133, %r147, 2;
	add.s32 	%r135, %r134, %r133;
	ld.shared.f32 	%f30, [%r135];
	mad.lo.s32 	%r136, %r147, %r62, %r1;
	mul.wide.s32 	%rd7, %r136, 4;
	add.s64 	%rd8, %rd2, %rd7;
	st.global.f32 	[%rd8], %f30;
	add.s32 	%r147, %r147, %r37;
	setp.lt.s32 	%p21, %r147, %r61;
	@%p21 bra 	$L__BB0_30;
$L__BB0_31:
	ret;

}
	// .globl	_Z26fused_hadamard_gemv_kernelPKfS0_Pfiii
.visible .entry _Z26fused_hadamard_gemv_kernelPKfS0_Pfiii(
	.param .u64 .ptr .align 1 _Z26fused_hadamard_gemv_kernelPKfS0_Pfiii_param_0,
	.param .u64 .ptr .align 1 _Z26fused_hadamard_gemv_kernelPKfS0_Pfiii_param_1,
	.param .u64 .ptr .align 1 _Z26fused_hadamard_gemv_kernelPKfS0_Pfiii_param_2,
	.param .u32 _Z26fused_hadamard_gemv_kernelPKfS0_Pfiii_param_3,
	.param .u32 _Z26fused_hadamard_gemv_kernelPKfS0_Pfiii_param_4,
	.param .u32 _Z26fused_hadamard_gemv_kernelPKfS0_Pfiii_param_5
)
{
	.reg .pred 	%p<38>;
	.reg .b32 	%r<175>;
	.reg .b32 	%f<155>;
	.reg .b64 	%rd<20>;

	ld.param.u64 	%rd8, [_Z26fused_hadamard_gemv_kernelPKfS0_Pfiii_param_0];
	ld.param.u64 	%rd6, [_Z26fused_hadamard_gemv_kernelPKfS0_Pfiii_param_1];
	ld.param.u64 	%rd7, [_Z26fused_hadamard_gemv_kernelPKfS0_Pfiii_param_2];
	ld.param.u32 	%r57, [_Z26fused_hadamard_gemv_kernelPKfS0_Pfiii_param_3];
	ld.param.u32 	%r58, [_Z26fused_hadamard_gemv_kernelPKfS0_Pfiii_param_4];
	ld.param.u32 	%r59, [_Z26fused_hadamard_gemv_kernelPKfS0_Pfiii_param_5];
	cvta.to.global.u64 	%rd1, %rd8;
	mov.u32 	%r1, %ctaid.x;
	setp.ge.s32 	%p1, %r1, %r59;
	@%p1 bra 	$L__BB1_46;
	mov.u32 	%r2, %tid.x;
	setp.ge.s32 	%p2, %r2, %r58;
	@%p2 bra 	$L__BB1_4;
	mov.u32 	%r3, %ntid.x;
	cvta.to.global.u64 	%rd2, %rd6;
	mov.u32 	%r62, s_data;
	mov.u32 	%r163, %r2;
$L__BB1_3:
	mad.lo.s32 	%r60, %r163, %r59, %r1;
	mul.wide.s32 	%rd9, %r60, 4;
	add.s64 	%rd10, %rd2, %rd9;
	ld.global.f32 	%f16, [%rd10];
	shl.b32 	%r61, %r163, 2;
	add.s32 	%r63, %r62, %r61;
	st.shared.f32 	[%r63], %f16;
	add.s32 	%r163, %r163, %r3;
	setp.lt.s32 	%p3, %r163, %r58;
	@%p3 bra 	$L__BB1_3;
$L__BB1_4:
	bar.sync 	0;
	setp.lt.s32 	%p4, %r58, 2;
	@%p4 bra 	$L__BB1_27;
	shr.u32 	%r6, %r58, 1;
	mov.u32 	%r7, %ntid.x;
	add.s32 	%r8, %r2, %r7;
	max.u32 	%r65, %r6, %r8;
	setp.lt.u32 	%p5, %r8, %r6;
	selp.u32 	%r66, 1, 0, %p5;
	add.s32 	%r67, %r8, %r66;
	sub.s32 	%r68, %r65, %r67;
	div.u32 	%r69, %r68, %r7;
	add.s32 	%r9, %r69, %r66;
	and.b32  	%r10, %r9, 3;
	add.s32 	%r11, %r8, %r7;
	add.s32 	%r12, %r11, %r7;
	mov.b32 	%r164, 1;
$L__BB1_6:
	setp.ge.u32 	%p6, %r2, %r6;
	@%p6 bra 	$L__BB1_26;
	setp.eq.s32 	%p7, %r10, 3;
	mov.u32 	%r165, %r2;
	@%p7 bra 	$L__BB1_16;
	rem.s32 	%r70, %r2, %r164;
	sub.s32 	%r71, %r2, %r70;
	shl.b32 	%r72, %r71, 1;
	add.s32 	%r14, %r72, %r70;
	add.s32 	%r73, %r14, %r164;
	setp.ge.s32 	%p8, %r73, %r58;
	@%p8 bra 	$L__BB1_10;
	shl.b32 	%r74, %r14, 2;
	mov.u32 	%r75, s_data;
	add.s32 	%r76, %r75, %r74;
	ld.shared.f32 	%f17, [%r76];
	shl.b32 	%r77, %r164, 2;
	add.s32 	%r78, %r76, %r77;
	ld.shared.f32 	%f18, [%r78];
	add.f32 	%f19, %f17, %f18;
	st.shared.f32 	[%r76], %f19;
	sub.f32 	%f20, %f17, %f18;
	st.shared.f32 	[%r78], %f20;
$L__BB1_10:
	setp.eq.s32 	%p9, %r10, 0;
	mov.u32 	%r165, %r8;
	@%p9 bra 	$L__BB1_16;
	rem.s32 	%r79, %r8, %r164;
	sub.s32 	%r80, %r8, %r79;
	shl.b32 	%r81, %r80, 1;
	add.s32 	%r15, %r81, %r79;
	add.s32 	%r82, %r15, %r164;
	setp.ge.s32 	%p10, %r82, %r58;
	@%p10 bra 	$L__BB1_13;
	shl.b32 	%r83, %r15, 2;
	mov.u32 	%r84, s_data;
	add.s32 	%r85, %r84, %r83;
	ld.shared.f32 	%f21, [%r85];
	shl.b32 	%r86, %r164, 2;
	add.s32 	%r87, %r85, %r86;
	ld.shared.f32 	%f22, [%r87];
	add.f32 	%f23, %f21, %f22;
	st.shared.f32 	[%r85], %f23;
	sub.f32 	%f24, %f21, %f22;
	st.shared.f32 	[%r87], %f24;
$L__BB1_13:
	setp.eq.s32 	%p11, %r10, 1;
	mov.u32 	%r165, %r11;
	@%p11 bra 	$L__BB1_16;
	rem.s32 	%r88, %r11, %r164;
	sub.s32 	%r89, %r11, %r88;
	shl.b32 	%r90, %r89, 1;
	add.s32 	%r16, %r90, %r88;
	add.s32 	%r91, %r16, %r164;
	setp.ge.s32 	%p12, %r91, %r58;
	mov.u32 	%r165, %r12;
	@%p12 bra 	$L__BB1_16;
	shl.b32 	%r92, %r16, 2;
	mov.u32 	%r93, s_data;
	add.s32 	%r94, %r93, %r92;
	ld.shared.f32 	%f25, [%r94];
	shl.b32 	%r95, %r164, 2;
	add.s32 	%r96, %r94, %r95;
	ld.shared.f32 	%f26, [%r96];
	add.f32 	%f27, %f25, %f26;
	st.shared.f32 	[%r94], %f27;
	sub.f32 	%f28, %f25, %f26;
	st.shared.f32 	[%r96], %f28;
	mov.u32 	%r165, %r12;
$L__BB1_16:
	setp.lt.u32 	%p13, %r9, 3;
	@%p13 bra 	$L__BB1_26;
$L__BB1_17:
	rem.s32 	%r97, %r165, %r164;
	sub.s32 	%r98, %r165, %r97;
	shl.b32 	%r99, %r98, 1;
	add.s32 	%r19, %r99, %r97;
	add.s32 	%r100, %r19, %r164;
	setp.ge.s32 	%p14, %r100, %r58;
	@%p14 bra 	$L__BB1_19;
	shl.b32 	%r101, %r19, 2;
	mov.u32 	%r102, s_data;
	add.s32 	%r103, %r102, %r101;
	ld.shared.f32 	%f29, [%r103];
	shl.b32 	%r104, %r164, 2;
	add.s32 	%r105, %r103, %r104;
	ld.shared.f32 	%f30, [%r105];
	add.f32 	%f31, %f29, %f30;
	st.shared.f32 	[%r103], %f31;
	sub.f32 	%f32, %f29, %f30;
	st.shared.f32 	[%r105], %f32;
$L__BB1_19:
	add.s32 	%r20, %r165, %r7;
	rem.s32 	%r106, %r20, %r164;
	sub.s32 	%r107, %r20, %r106;
	shl.b32 	%r108, %r107, 1;
	add.s32 	%r21, %r108, %r106;
	add.s32 	%r109, %r21, %r164;
	setp.ge.s32 	%p15, %r109, %r58;
	@%p15 bra 	$L__BB1_21;
	shl.b32 	%r110, %r21, 2;
	mov.u32 	%r111, s_data;
	add.s32 	%r112, %r111, %r110;
	ld.shared.f32 	%f33, [%r112];
	shl.b32 	%r113, %r164, 2;
	add.s32 	%r114, %r112, %r113;
	ld.shared.f32 	%f34, [%r114];
	add.f32 	%f35, %f33, %f34;
	st.shared.f32 	[%r112], %f35;
	sub.f32 	%f36, %f33, %f34;
	st.shared.f32 	[%r114], %f36;
$L__BB1_21:
	add.s32 	%r22, %r20, %r7;
	rem.s32 	%r115, %r22, %r164;
	sub.s32 	%r116, %r22, %r115;
	shl.b32 	%r117, %r116, 1;
	add.s32 	%r23, %r117, %r115;
	add.s32 	%r118, %r23, %r164;
	setp.ge.s32 	%p16, %r118, %r58;
	@%p16 bra 	$L__BB1_23;
	shl.b32 	%r119, %r23, 2;
	mov.u32 	%r120, s_data;
	add.s32 	%r121, %r120, %r119;
	ld.shared.f32 	%f37, [%r121];
	shl.b32 	%r122, %r164, 2;
	add.s32 	%r123, %r121, %r122;
	ld.shared.f32 	%f38, [%r123];
	add.f32 	%f39, %f37, %f38;
	st.shared.f32 	[%r121], %f39;
	sub.f32 	%f40, %f37, %f38;
	st.shared.f32 	[%r123], %f40;
$L__BB1_23:
	add.s32 	%r24, %r22, %r7;
	rem.s32 	%r124, %r24, %r164;
	sub.s32 	%r125, %r24, %r124;
	shl.b32 	%r126, %r125, 1;
	add.s32 	%r25, %r126, %r124;
	add.s32 	%r127, %r25, %r164;
	setp.ge.s32 	%p17, %r127, %r58;
	@%p17 bra 	$L__BB1_25;
	shl.b32 	%r128, %r25, 2;
	mov.u32 	%r129, s_data;
	add.s32 	%r130, %r129, %r128;
	ld.shared.f32 	%f41, [%r130];
	shl.b32 	%r131, %r164, 2;
	add.s32 	%r132, %r130, %r131;
	ld.shared.f32 	%f42, [%r132];
	add.f32 	%f43, %f41, %f42;
	st.shared.f32 	[%r130], %f43;
	sub.f32 	%f44, %f41, %f42;
	st.shared.f32 	[%r132], %f44;
$L__BB1_25:
	add.s32 	%r165, %r24, %r7;
	setp.lt.u32 	%p18, %r165, %r6;
	@%p18 bra 	$L__BB1_17;
$L__BB1_26:
	bar.sync 	0;
	shl.b32 	%r164, %r164, 1;
	setp.lt.s32 	%p19, %r164, %r58;
	@%p19 bra 	$L__BB1_6;
$L__BB1_27:
	shr.u32 	%r167, %r2, 5;
	and.b32  	%r29, %r2, 31;
	setp.ge.s32 	%p20, %r167, %r57;
	@%p20 bra 	$L__BB1_46;
	not.b32 	%r133, %r29;
	add.s32 	%r30, %r58, %r133;
	shr.u32 	%r134, %r30, 5;
	add.s32 	%r135, %r134, 1;
	and.b32  	%r31, %r135, 15;
	add.s32 	%r32, %r31, -1;
	and.b32  	%r33, %r135, 7;
	add.s32 	%r34, %r33, -1;
	and.b32  	%r35, %r135, 3;
	and.b32  	%r136, %r135, 268435440;
	neg.s32 	%r36, %r136;
	add.s64 	%rd3, %rd1, 1024;
	shl.b32 	%r137, %r29, 2;
	mov.u32 	%r138, s_data;
	add.s32 	%r139, %r137, %r138;
	add.s32 	%r37, %r139, 1024;
	cvta.to.global.u64 	%rd4, %rd7;
	mov.u32 	%r140, %ntid.x;
	shr.u32 	%r38, %r140, 5;
$L__BB1_29:
	setp.ge.s32 	%p21, %r29, %r58;
	mov.f32 	%f154, 0f00000000;
	@%p21 bra 	$L__BB1_43;
	setp.lt.u32 	%p22, %r30, 480;
	mul.lo.s32 	%r40, %r167, %r58;
	mov.f32 	%f154, 0f00000000;
	mov.u32 	%r174, %r29;
	@%p22 bra 	$L__BB1_33;
	add.s32 	%r172, %r29, %r40;
	mov.f32 	%f154, 0f00000000;
	mov.u32 	%r171, %r37;
	mov.u32 	%r173, %r36;
	mov.u32 	%r174, %r29;
$L__BB1_32:
	.pragma "nounroll";
	mul.wide.s32 	%rd11, %r172, 4;
	add.s64 	%rd12, %rd3, %rd11;
	ld.global.f32 	%f49, [%rd12+-1024];
	ld.shared.f32 	%f50, [%r171+-1024];
	fma.rn.f32 	%f51, %f49, %f50, %f154;
	ld.global.f32 	%f52, [%rd12+-896];
	ld.shared.f32 	%f53, [%r171+-896];
	fma.rn.f32 	%f54, %f52, %f53, %f51;
	ld.global.f32 	%f55, [%rd12+-768];
	ld.shared.f32 	%f56, [%r171+-768];
	fma.rn.f32 	%f57, %f55, %f56, %f54;
	ld.global.f32 	%f58, [%rd12+-640];
	ld.shared.f32 	%f59, [%r171+-640];
	fma.rn.f32 	%f60, %f58, %f59, %f57;
	ld.global.f32 	%f61, [%rd12+-512];
	ld.shared.f32 	%f62, [%r171+-512];
	fma.rn.f32 	%f63, %f61, %f62, %f60;
	ld.global.f32 	%f64, [%rd12+-384];
	ld.shared.f32 	%f65, [%r171+-384];
	fma.rn.f32 	%f66, %f64, %f65, %f63;
	ld.global.f32 	%f67, [%rd12+-256];
	ld.shared.f32 	%f68, [%r171+-256];
	fma.rn.f32 	%f69, %f67, %f68, %f66;
	ld.global.f32 	%f70, [%rd12+-128];
	ld.shared.f32 	%f71, [%r171+-128];
	fma.rn.f32 	%f72, %f70, %f71, %f69;
	ld.global.f32 	%f73, [%rd12];
	ld.shared.f32 	%f74, [%r171];
	fma.rn.f32 	%f75, %f73, %f74, %f72;
	ld.global.f32 	%f76, [%rd12+128];
	ld.shared.f32 	%f77, [%r171+128];
	fma.rn.f32 	%f78, %f76, %f77, %f75;
	ld.global.f32 	%f79, [%rd12+256];
	ld.shared.f32 	%f80, [%r171+256];
	fma.rn.f32 	%f81, %f79, %f80, %f78;
	ld.global.f32 	%f82, [%rd12+384];
	ld.shared.f32 	%f83, [%r171+384];
	fma.rn.f32 	%f84, %f82, %f83, %f81;
	ld.global.f32 	%f85, [%rd12+512];
	ld.shared.f32 	%f86, [%r171+512];
	fma.rn.f32 	%f87, %f85, %f86, %f84;
	ld.global.f32 	%f88, [%rd12+640];
	ld.shared.f32 	%f89, [%r171+640];
	fma.rn.f32 	%f90, %f88, %f89, %f87;
	ld.global.f32 	%f91, [%rd12+768];
	ld.shared.f32 	%f92, [%r171+768];
	fma.rn.f32 	%f93, %f91, %f92, %f90;
	ld.global.f32 	%f94, [%rd12+896];
	ld.shared.f32 	%f95, [%r171+896];
	fma.rn.f32 	%f154, %f94, %f95, %f93;
	add.s32 	%r174, %r174, 512;
	add.s32 	%r173, %r173, 16;
	add.s32 	%r172, %r172, 512;
	add.s32 	%r171, %r171, 2048;
	setp.eq.s32 	%p23, %r173, 0;
	@%p23 bra 	$L__BB1_33;
	bra.uni 	$L__BB1_32;
$L__BB1_33:
	setp.eq.s32 	%p24, %r31, 0;
	@%p24 bra 	$L__BB1_43;
	setp.lt.u32 	%p25, %r32, 7;
	@%p25 bra 	$L__BB1_36;
	add.s32 	%r141, %r174, %r40;
	mul.wide.s32 	%rd13, %r141, 4;
	add.s64 	%rd14, %rd1, %rd13;
	ld.global.f32 	%f97, [%rd14];
	shl.b32 	%r142, %r174, 2;
	mov.u32 	%r143, s_data;
	add.s32 	%r144, %r143, %r142;
	ld.shared.f32 	%f98, [%r144];
	fma.rn.f32 	%f99, %f97, %f98, %f154;
	ld.global.f32 	%f100, [%rd14+128];
	ld.shared.f32 	%f101, [%r144+128];
	fma.rn.f32 	%f102, %f100, %f101, %f99;
	ld.global.f32 	%f103, [%rd14+256];
	ld.shared.f32 	%f104, [%r144+256];
	fma.rn.f32 	%f105, %f103, %f104, %f102;
	ld.global.f32 	%f106, [%rd14+384];
	ld.shared.f32 	%f107, [%r144+384];
	fma.rn.f32 	%f108, %f106, %f107, %f105;
	ld.global.f32 	%f109, [%rd14+512];
	ld.shared.f32 	%f110, [%r144+512];
	fma.rn.f32 	%f111, %f109, %f110, %f108;
	ld.global.f32 	%f112, [%rd14+640];
	ld.shared.f32 	%f113, [%r144+640];
	fma.rn.f32 	%f114, %f112, %f113, %f111;
	ld.global.f32 	%f115, [%rd14+768];
	ld.shared.f32 	%f116, [%r144+768];
	fma.rn.f32 	%f117, %f115, %f116, %f114;
	ld.global.f32 	%f118, [%rd14+896];
	ld.shared.f32 	%f119, [%r144+896];
	fma.rn.f32 	%f154, %f118, %f119, %f117;
	add.s32 	%r174, %r174, 256;
$L__BB1_36:
	setp.eq.s32 	%p26, %r33, 0;
	@%p26 bra 	$L__BB1_43;
	setp.lt.u32 	%p27, %r34, 3;
	@%p27 bra 	$L__BB1_39;
	add.s32 	%r145, %r174, %r40;
	mul.wide.s32 	%rd15, %r145, 4;
	add.s64 	%rd16, %rd1, %rd15;
	ld.global.f32 	%f121, [%rd16];
	shl.b32 	%r146, %r174, 2;
	mov.u32 	%r147, s_data;
	add.s32 	%r148, %r147, %r146;
	ld.shared.f32 	%f122, [%r148];
	fma.rn.f32 	%f123, %f121, %f122, %f154;
	ld.global.f32 	%f124, [%rd16+128];
	ld.shared.f32 	%f125, [%r148+128];
	fma.rn.f32 	%f126, %f124, %f125, %f123;
	ld.global.f32 	%f127, [%rd16+256];
	ld.shared.f32 	%f128, [%r148+256];
	fma.rn.f32 	%f129, %f127, %f128, %f126;
	ld.global.f32 	%f130, [%rd16+384];
	ld.shared.f32 	%f131, [%r148+384];
	fma.rn.f32 	%f154, %f130, %f131, %f129;
	add.s32 	%r174, %r174, 128;
$L__BB1_39:
	setp.eq.s32 	%p28, %r35, 0;
	@%p28 bra 	$L__BB1_43;
	setp.eq.s32 	%p29, %r35, 1;
	add.s32 	%r149, %r174, %r40;
	mul.wide.s32 	%rd17, %r149, 4;
	add.s64 	%rd5, %rd1, %rd17;
	ld.global.f32 	%f132, [%rd5];
	shl.b32 	%r150, %r174, 2;
	mov.u32 	%r151, s_data;
	add.s32 	%r47, %r151, %r150;
	ld.shared.f32 	%f133, [%r47];
	fma.rn.f32 	%f154, %f132, %f133, %f154;
	@%p29 bra 	$L__BB1_43;
	setp.eq.s32 	%p30, %r35, 2;
	ld.global.f32 	%f134, [%rd5+128];
	ld.shared.f32 	%f135, [%r47+128];
	fma.rn.f32 	%f154, %f134, %f135, %f154;
	@%p30 bra 	$L__BB1_43;
	ld.global.f32 	%f136, [%rd5+256];
	ld.shared.f32 	%f137, [%r47+256];
	fma.rn.f32 	%f154, %f136, %f137, %f154;
$L__BB1_43:
	setp.ne.s32 	%p31, %r29, 0;
	mov.b32 	%r152, %f154;
	shfl.sync.down.b32	%r153|%p32, %r152, 16, 31, -1;
	mov.b32 	%f138, %r153;
	add.f32 	%f139, %f154, %f138;
	mov.b32 	%r154, %f139;
	shfl.sync.down.b32	%r155|%p33, %r154, 8, 31, -1;
	mov.b32 	%f140, %r155;
	add.f32 	%f141, %f139, %f140;
	mov.b32 	%r156, %f141;
	shfl.sync.down.b32	%r157|%p34, %r156, 4, 31, -1;
	mov.b32 	%f142, %r157;
	add.f32 	%f143, %f141, %f142;
	mov.b32 	%r158, %f143;
	shfl.sync.down.b32	%r159|%p35, %r158, 2, 31, -1;
	mov.b32 	%f144, %r159;
	add.f32 	%f145, %f143, %f144;
	mov.b32 	%r160, %f145;
	shfl.sync.down.b32	%r161|%p36, %r160, 1, 31, -1;
	mov.b32 	%f146, %r161;
	add.f32 	%f15, %f145, %f146;
	@%p31 bra 	$L__BB1_45;
	mad.lo.s32 	%r162, %r167, %r59, %r1;
	mul.wide.s32 	%rd18, %r162, 4;
	add.s64 	%rd19, %rd4, %rd18;
	st.global.f32 	[%rd19], %f15;
$L__BB1_45:
	add.s32 	%r167, %r167, %r38;
	setp.lt.s32 	%p37, %r167, %r57;
	@%p37 bra 	$L__BB1_29;
$L__BB1_46:
	ret;

}
	// .globl	_Z30fused_hadamard_gemv_kernel_vecPKfS0_Pfiii
.visible .entry _Z30fused_hadamard_gemv_kernel_vecPKfS0_Pfiii(
	.param .u64 .ptr .align 1 _Z30fused_hadamard_gemv_kernel_vecPKfS0_Pfiii_param_0,
	.param .u64 .ptr .align 1 _Z30fused_hadamard_gemv_kernel_vecPKfS0_Pfiii_param_1,
	.param .u64 .ptr .align 1 _Z30fused_hadamard_gemv_kernel_vecPKfS0_Pfiii_param_2,
	.param .u32 _Z30fused_hadamard_gemv_kernel_vecPKfS0_Pfiii_param_3,
	.param .u32 _Z30fused_hadamard_gemv_kernel_vecPKfS0_Pfiii_param_4,
	.param .u32 _Z30fused_hadamard_gemv_kernel_vecPKfS0_Pfiii_param_5
)
{
	.reg .pred 	%p<44>;
	.reg .b32 	%r<198>;
	.reg .b32 	%f<254>;
	.reg .b64 	%rd<23>;

	ld.param.u64 	%rd8, [_Z30fused_hadamard_gemv_kernel_vecPKfS0_Pfiii_param_0];
	ld.param.u64 	%rd6, [_Z30fused_hadamard_gemv_kernel_vecPKfS0_Pfiii_param_1];
	ld.param.u64 	%rd7, [_Z30fused_hadamard_gemv_kernel_vecPKfS0_Pfiii_param_2];
	ld.param.u32 	%r62, [_Z30fused_hadamard_gemv_kernel_vecPKfS0_Pfiii_param_3];
	ld.param.u32 	%r63, [_Z30fused_hadamard_gemv_kernel_vecPKfS0_Pfiii_param_4];
	ld.param.u32 	%r64, [_Z30fused_hadamard_gemv_kernel_vecPKfS0_Pfiii_param_5];
	cvta.to.global.u64 	%rd1, %rd8;
	mov.u32 	%r1, %ctaid.x;
	setp.ge.s32 	%p1, %r1, %r64;
	@%p1 bra 	$L__BB2_52;
	mov.u32 	%r2, %tid.x;
	setp.ge.s32 	%p2, %r2, %r63;
	@%p2 bra 	$L__BB2_4;
	mov.u32 	%r3, %ntid.x;
	cvta.to.global.u64 	%rd2, %rd6;
	mov.u32 	%r67, s_data;
	mov.u32 	%r184, %r2;
$L__BB2_3:
	mad.lo.s32 	%r65, %r184, %r64, %r1;
	mul.wide.s32 	%rd9, %r65, 4;
	add.s64 	%rd10, %rd2, %rd9;
	ld.global.f32 	%f24, [%rd10];
	shl.b32 	%r66, %r184, 2;
	add.s32 	%r68, %r67, %r66;
	st.shared.f32 	[%r68], %f24;
	add.s32 	%r184, %r184, %r3;
	setp.lt.s32 	%p3, %r184, %r63;
	@%p3 bra 	$L__BB2_3;
$L__BB2_4:
	bar.sync 	0;
	setp.lt.s32 	%p4, %r63, 2;
	@%p4 bra 	$L__BB2_27;
	shr.u32 	%r6, %r63, 1;
	mov.u32 	%r7, %ntid.x;
	add.s32 	%r8, %r2, %r7;
	max.u32 	%r70, %r6, %r8;
	setp.lt.u32 	%p5, %r8, %r6;
	selp.u32 	%r71, 1, 0, %p5;
	add.s32 	%r72, %r8, %r71;
	sub.s32 	%r73, %r70, %r72;
	div.u32 	%r74, %r73, %r7;
	add.s32 	%r9, %r74, %r71;
	and.b32  	%r10, %r9, 3;
	add.s32 	%r11, %r8, %r7;
	add.s32 	%r12, %r11, %r7;
	mov.b32 	%r185, 1;
$L__BB2_6:
	setp.ge.u32 	%p6, %r2, %r6;
	@%p6 bra 	$L__BB2_26;
	setp.eq.s32 	%p7, %r10, 3;
	mov.u32 	%r186, %r2;
	@%p7 bra 	$L__BB2_16;
	rem.s32 	%r75, %r2, %r185;
	sub.s32 	%r76, %r2, %r75;
	shl.b32 	%r77, %r76, 1;
	add.s32 	%r14, %r77, %r75;
	add.s32 	%r78, %r14, %r185;
	setp.ge.s32 	%p8, %r78, %r63;
	@%p8 bra 	$L__BB2_10;
	shl.b32 	%r79, %r14, 2;
	mov.u32 	%r80, s_data;
	add.s32 	%r81, %r80, %r79;
	ld.shared.f32 	%f25, [%r81];
	shl.b32 	%r82, %r185, 2;
	add.s32 	%r83, %r81, %r82;
	ld.shared.f32 	%f26, [%r83];
	add.f32 	%f27, %f25, %f26;
	st.shared.f32 	[%r81], %f27;
	sub.f32 	%f28, %f25, %f26;
	st.shared.f32 	[%r83], %f28;
$L__BB2_10:
	setp.eq.s32 	%p9, %r10, 0;
	mov.u32 	%r186, %r8;
	@%p9 bra 	$L__BB2_16;
	rem.s32 	%r84, %r8, %r185;
	sub.s32 	%r85, %r8, %r84;
	shl.b32 	%r86, %r85, 1;
	add.s32 	%r15, %r86, %r84;
	add.s32 	%r87, %r15, %r185;
	setp.ge.s32 	%p10, %r87, %r63;
	@%p10 bra 	$L__BB2_13;
	shl.b32 	%r88, %r15, 2;
	mov.u32 	%r89, s_data;
	add.s32 	%r90, %r89, %r88;
	ld.shared.f32 	%f29, [%r90];
	shl.b32 	%r91, %r185, 2;
	add.s32 	%r92, %r90, %r91;
	ld.shared.f32 	%f30, [%r92];
	add.f32 	%f31, %f29, %f30;
	st.shared.f32 	[%r90], %f31;
	sub.f32 	%f32, %f29, %f30;
	st.shared.f32 	[%r92], %f32;
$L__BB2_13:
	setp.eq.s32 	%p11, %r10, 1;
	mov.u32 	%r186, %r11;
	@%p11 bra 	$L__BB2_16;
	rem.s32 	%r93, %r11, %r185;
	sub.s32 	%r94, %r11, %r93;
	shl.b32 	%r95, %r94, 1;
	add.s32 	%r16, %r95, %r93;
	add.s32 	%r96, %r16, %r185;
	setp.ge.s32 	%p12, %r96, %r63;
	mov.u32 	%r186, %r12;
	@%p12 bra 	$L__BB2_16;
	shl.b32 	%r97, %r16, 2;
	mov.u32 	%r98, s_data;
	add.s32 	%r99, %r98, %r97;
	ld.shared.f32 	%f33, [%r99];
	shl.b32 	%r100, %r185, 2;
	add.s32 	%r101, %r99, %r100;
	ld.shared.f32 	%f34, [%r101];
	add.f32 	%f35, %f33, %f34;
	st.shared.f32 	[%r99], %f35;
	sub.f32 	%f36, %f33, %f34;
	st.shared.f32 	[%r101], %f36;
	mov.u32 	%r186, %r12;
$L__BB2_16:
	setp.lt.u32 	%p13, %r9, 3;
	@%p13 bra 	$L__BB2_26;
$L__BB2_17:
	rem.s32 	%r102, %r186, %r185;
	sub.s32 	%r103, %r186, %r102;
	shl.b32 	%r104, %r103, 1;
	add.s32 	%r19, %r104, %r102;
	add.s32 	%r105, %r19, %r185;
	setp.ge.s32 	%p14, %r105, %r63;
	@%p14 bra 	$L__BB2_19;
	shl.b32 	%r106, %r19, 2;
	mov.u32 	%r107, s_data;
	add.s32 	%r108, %r107, %r106;
	ld.shared.f32 	%f37, [%r108];
	shl.b32 	%r109, %r185, 2;
	add.s32 	%r110, %r108, %r109;
	ld.shared.f32 	%f38, [%r110];
	add.f32 	%f39, %f37, %f38;
	st.shared.f32 	[%r108], %f39;
	sub.f32 	%f40, %f37, %f38;
	st.shared.f32 	[%r110], %f40;
$L__BB2_19:
	add.s32 	%r20, %r186, %r7;
	rem.s32 	%r111, %r20, %r185;
	sub.s32 	%r112, %r20, %r111;
	shl.b32 	%r113, %r112, 1;
	add.s32 	%r21, %r113, %r111;
	add.s32 	%r114, %r21, %r185;
	setp.ge.s32 	%p15, %r114, %r63;
	@%p15 bra 	$L__BB2_21;
	shl.b32 	%r115, %r21, 2;
	mov.u32 	%r116, s_data;
	add.s32 	%r117, %r116, %r115;
	ld.shared.f32 	%f41, [%r117];
	shl.b32 	%r118, %r185, 2;
	add.s32 	%r119, %r117, %r118;
	ld.shared.f32 	%f42, [%r119];
	add.f32 	%f43, %f41, %f42;
	st.shared.f32 	[%r117], %f43;
	sub.f32 	%f44, %f41, %f42;
	st.shared.f32 	[%r119], %f44;
$L__BB2_21:
	add.s32 	%r22, %r20, %r7;
	rem.s32 	%r120, %r22, %r185;
	sub.s32 	%r121, %r22, %r120;
	shl.b32 	%r122, %r121, 1;
	add.s32 	%r23, %r122, %r120;
	add.s32 	%r123, %r23, %r185;
	setp.ge.s32 	%p16, %r123, %r63;
	@%p16 bra 	$L__BB2_23;
	shl.b32 	%r124, %r23, 2;
	mov.u32 	%r125, s_data;
	add.s32 	%r126, %r125, %r124;
	ld.shared.f32 	%f45, [%r126];
	shl.b32 	%r127, %r185, 2;
	add.s32 	%r128, %r126, %r127;
	ld.shared.f32 	%f46, [%r128];
	add.f32 	%f47, %f45, %f46;
	st.shared.f32 	[%r126], %f47;
	sub.f32 	%f48, %f45, %f46;
	st.shared.f32 	[%r128], %f48;
$L__BB2_23:
	add.s32 	%r24, %r22, %r7;
	rem.s32 	%r129, %r24, %r185;
	sub.s32 	%r130, %r24, %r129;
	shl.b32 	%r131, %r130, 1;
	add.s32 	%r25, %r131, %r129;
	add.s32 	%r132, %r25, %r185;
	setp.ge.s32 	%p17, %r132, %r63;
	@%p17 bra 	$L__BB2_25;
	shl.b32 	%r133, %r25, 2;
	mov.u32 	%r134, s_data;
	add.s32 	%r135, %r134, %r133;
	ld.shared.f32 	%f49, [%r135];
	shl.b32 	%r136, %r185, 2;
	add.s32 	%r137, %r135, %r136;
	ld.shared.f32 	%f50, [%r137];
	add.f32 	%f51, %f49, %f50;
	st.shared.f32 	[%r135], %f51;
	sub.f32 	%f52, %f49, %f50;
	st.shared.f32 	[%r137], %f52;
$L__BB2_25:
	add.s32 	%r186, %r24, %r7;
	setp.lt.u32 	%p18, %r186, %r6;
	@%p18 bra 	$L__BB2_17;
$L__BB2_26:
	bar.sync 	0;
	shl.b32 	%r185, %r185, 1;
	setp.lt.s32 	%p19, %r185, %r63;
	@%p19 bra 	$L__BB2_6;
$L__BB2_27:
	shr.u32 	%r188, %r2, 5;
	setp.ge.s32 	%p20, %r188, %r62;
	@%p20 bra 	$L__BB2_52;
	and.b32  	%r29, %r2, 31;
	shl.b32 	%r138, %r2, 2;
	and.b32  	%r30, %r138, 124;
	sub.s32 	%r139, %r63, %r30;
	add.s32 	%r31, %r139, -4;
	and.b32  	%r32, %r31, 384;
	shl.b32 	%r140, %r2, 4;
	and.b32  	%r141, %r140, 496;
	mov.u32 	%r142, s_data;
	add.s32 	%r33, %r142, %r141;
	or.b32  	%r34, %r30, 128;
	or.b32  	%r35, %r30, 384;
	cvta.to.global.u64 	%rd3, %rd7;
	mov.u32 	%r143, %ntid.x;
	shr.u32 	%r36, %r143, 5;
$L__BB2_29:
	add.s32 	%r144, %r30, 3;
	setp.ge.s32 	%p21, %r144, %r63;
	mov.f32 	%f253, 0f00000000;
	mov.u32 	%r190, %r30;
	@%p21 bra 	$L__BB2_35;
	setp.eq.s32 	%p22, %r32, 384;
	mul.lo.s32 	%r38, %r188, %r63;
	mov.f32 	%f253, 0f00000000;
	mov.u32 	%r189, %r30;
	@%p22 bra 	$L__BB2_34;
	setp.eq.s32 	%p23, %r32, 0;
	add.s32 	%r146, %r30, %r38;
	mul.wide.s32 	%rd11, %r146, 4;
	add.s64 	%rd4, %rd1, %rd11;
	ld.global.v4.f32 	{%f56, %f57, %f58, %f59}, [%rd4];
	ld.shared.v4.f32 	{%f60, %f61, %f62, %f63}, [%r33];
	mul.f32 	%f64, %f57, %f61;
	fma.rn.f32 	%f65, %f56, %f60, %f64;
	fma.rn.f32 	%f66, %f58, %f62, %f65;
	fma.rn.f32 	%f67, %f59, %f63, %f66;
	add.f32 	%f253, %f67, 0f00000000;
	mov.u32 	%r189, %r34;
	mov.u32 	%r190, %r34;
	@%p23 bra 	$L__BB2_34;
	or.b32  	%r189, %r30, 256;
	setp.eq.s32 	%p24, %r32, 128;
	ld.global.v4.f32 	{%f68, %f69, %f70, %f71}, [%rd4+512];
	ld.shared.v4.f32 	{%f72, %f73, %f74, %f75}, [%r33+512];
	mul.f32 	%f76, %f69, %f73;
	fma.rn.f32 	%f77, %f68, %f72, %f76;
	fma.rn.f32 	%f78, %f70, %f74, %f77;
	fma.rn.f32 	%f79, %f71, %f75, %f78;
	add.f32 	%f253, %f253, %f79;
	mov.u32 	%r190, %r189;
	@%p24 bra 	$L__BB2_34;
	ld.global.v4.f32 	{%f80, %f81, %f82, %f83}, [%rd4+1024];
	ld.shared.v4.f32 	{%f84, %f85, %f86, %f87}, [%r33+1024];
	mul.f32 	%f88, %f81, %f85;
	fma.rn.f32 	%f89, %f80, %f84, %f88;
	fma.rn.f32 	%f90, %f82, %f86, %f89;
	fma.rn.f32 	%f91, %f83, %f87, %f90;
	add.f32 	%f253, %f253, %f91;
	mov.u32 	%r189, %r35;
	mov.u32 	%r190, %r35;
$L__BB2_34:
	setp.lt.u32 	%p25, %r31, 384;
	@%p25 bra 	$L__BB2_35;
	bra.uni 	$L__BB2_53;
$L__BB2_35:
	setp.ge.s32 	%p27, %r190, %r63;
	@%p27 bra 	$L__BB2_49;
	mul.lo.s32 	%r43, %r188, %r63;
	add.s32 	%r152, %r190, 32;
	max.s32 	%r153, %r63, %r152;
	not.b32 	%r154, %r190;
	add.s32 	%r155, %r153, %r154;
	shr.u32 	%r156, %r155, 5;
	add.s32 	%r44, %r156, 1;
	and.b32  	%r45, %r44, 15;
	setp.lt.u32 	%p28, %r155, 480;
	@%p28 bra 	$L__BB2_39;
	and.b32  	%r46, %r44, 268435440;
	mov.b32 	%r197, 0;
$L__BB2_38:
	.pragma "nounroll";
	add.s32 	%r158, %r190, %r43;
	mul.wide.s32 	%rd14, %r158, 4;
	add.s64 	%rd15, %rd1, %rd14;
	ld.global.f32 	%f144, [%rd15];
	shl.b32 	%r159, %r190, 2;
	mov.u32 	%r160, s_data;
	add.s32 	%r161, %r160, %r159;
	ld.shared.f32 	%f145, [%r161];
	fma.rn.f32 	%f146, %f144, %f145, %f253;
	ld.global.f32 	%f147, [%rd15+128];
	ld.shared.f32 	%f148, [%r161+128];
	fma.rn.f32 	%f149, %f147, %f148, %f146;
	ld.global.f32 	%f150, [%rd15+256];
	ld.shared.f32 	%f151, [%r161+256];
	fma.rn.f32 	%f152, %f150, %f151, %f149;
	ld.global.f32 	%f153, [%rd15+384];
	ld.shared.f32 	%f154, [%r161+384];
	fma.rn.f32 	%f155, %f153, %f154, %f152;
	ld.global.f32 	%f156, [%rd15+512];
	ld.shared.f32 	%f157, [%r161+512];
	fma.rn.f32 	%f158, %f156, %f157, %f155;
	ld.global.f32 	%f159, [%rd15+640];
	ld.shared.f32 	%f160, [%r161+640];
	fma.rn.f32 	%f161, %f159, %f160, %f158;
	ld.global.f32 	%f162, [%rd15+768];
	ld.shared.f32 	%f163, [%r161+768];
	fma.rn.f32 	%f164, %f162, %f163, %f161;
	ld.global.f32 	%f165, [%rd15+896];
	ld.shared.f32 	%f166, [%r161+896];
	fma.rn.f32 	%f167, %f165, %f166, %f164;
	ld.global.f32 	%f168, [%rd15+1024];
	ld.shared.f32 	%f169, [%r161+1024];
	fma.rn.f32 	%f170, %f168, %f169, %f167;
	ld.global.f32 	%f171, [%rd15+1152];
	ld.shared.f32 	%f172, [%r161+1152];
	fma.rn.f32 	%f173, %f171, %f172, %f170;
	ld.global.f32 	%f174, [%rd15+1280];
	ld.shared.f32 	%f175, [%r161+1280];
	fma.rn.f32 	%f176, %f174, %f175, %f173;
	ld.global.f32 	%f177, [%rd15+1408];
	ld.shared.f32 	%f178, [%r161+1408];
	fma.rn.f32 	%f179, %f177, %f178, %f176;
	ld.global.f32 	%f180, [%rd15+1536];
	ld.shared.f32 	%f181, [%r161+1536];
	fma.rn.f32 	%f182, %f180, %f181, %f179;
	ld.global.f32 	%f183, [%rd15+1664];
	ld.shared.f32 	%f184, [%r161+1664];
	fma.rn.f32 	%f185, %f183, %f184, %f182;
	ld.global.f32 	%f186, [%rd15+1792];
	ld.shared.f32 	%f187, [%r161+1792];
	fma.rn.f32 	%f188, %f186, %f187, %f185;
	ld.global.f32 	%f189, [%rd15+1920];
	ld.shared.f32 	%f190, [%r161+1920];
	fma.rn.f32 	%f253, %f189, %f190, %f188;
	add.s32 	%r190, %r190, 512;
	add.s32 	%r197, %r197, 16;
	setp.eq.s32 	%p29, %r197, %r46;
	@%p29 bra 	$L__BB2_39;
	bra.uni 	$L__BB2_38;
$L__BB2_39:
	setp.eq.s32 	%p30, %r45, 0;
	@%p30 bra 	$L__BB2_49;
	and.b32  	%r50, %r44, 7;
	setp.lt.u32 	%p31, %r45, 8;
	@%p31 bra 	$L__BB2_42;
	add.s32 	%r162, %r190, %r43;
	mul.wide.s32 	%rd16, %r162, 4;
	add.s64 	%rd17, %rd1, %rd16;
	ld.global.f32 	%f192, [%rd17];
	shl.b32 	%r163, %r190, 2;
	mov.u32 	%r164, s_data;
	add.s32 	%r165, %r164, %r163;
	ld.shared.f32 	%f193, [%r165];
	fma.rn.f32 	%f194, %f192, %f193, %f253;
	ld.global.f32 	%f195, [%rd17+128];
	ld.shared.f32 	%f196, [%r165+128];
	fma.rn.f32 	%f197, %f195, %f196, %f194;
	ld.global.f32 	%f198, [%rd17+256];
	ld.shared.f32 	%f199, [%r165+256];
	fma.rn.f32 	%f200, %f198, %f199, %f197;
	ld.global.f32 	%f201, [%rd17+384];
	ld.shared.f32 	%f202, [%r165+384];
	fma.rn.f32 	%f203, %f201, %f202, %f200;
	ld.global.f32 	%f204, [%rd17+512];
	ld.shared.f32 	%f205, [%r165+512];
	fma.rn.f32 	%f206, %f204, %f205, %f203;
	ld.global.f32 	%f207, [%rd17+640];
	ld.shared.f32 	%f208, [%r165+640];
	fma.rn.f32 	%f209, %f207, %f208, %f206;
	ld.global.f32 	%f210, [%rd17+768];
	ld.shared.f32 	%f211, [%r165+768];
	fma.rn.f32 	%f212, %f210, %f211, %f209;
	ld.global.f32 	%f213, [%rd17+896];
	ld.shared.f32 	%f214, [%r165+896];
	fma.rn.f32 	%f253, %f213, %f214, %f212;
	add.s32 	%r190, %r190, 256;
$L__BB2_42:
	setp.eq.s32 	%p32, %r50, 0;
	@%p32 bra 	$L__BB2_49;
	and.b32  	%r53, %r44, 3;
	setp.lt.u32 	%p33, %r50, 4;
	@%p33 bra 	$L__BB2_45;
	add.s32 	%r166, %r190, %r43;
	mul.wide.s32 	%rd18, %r166, 4;
	add.s64 	%rd19, %rd1, %rd18;
	ld.global.f32 	%f216, [%rd19];
	shl.b32 	%r167, %r190, 2;
	mov.u32 	%r168, s_data;
	add.s32 	%r169, %r168, %r167;
	ld.shared.f32 	%f217, [%r169];
	fma.rn.f32 	%f218, %f216, %f217, %f253;
	ld.global.f32 	%f219, [%rd19+128];
	ld.shared.f32 	%f220, [%r169+128];
	fma.rn.f32 	%f221, %f219, %f220, %f218;
	ld.global.f32 	%f222, [%rd19+256];
	ld.shared.f32 	%f223, [%r169+256];
	fma.rn.f32 	%f224, %f222, %f223, %f221;
	ld.global.f32 	%f225, [%rd19+384];
	ld.shared.f32 	%f226, [%r169+384];
	fma.rn.f32 	%f253, %f225, %f226, %f224;
	add.s32 	%r190, %r190, 128;
$L__BB2_45:
	setp.eq.s32 	%p34, %r53, 0;
	@%p34 bra 	$L__BB2_49;
	add.s32 	%r170, %r190, %r43;
	mul.wide.s32 	%rd20, %r170, 4;
	add.s64 	%rd5, %rd1, %rd20;
	ld.global.f32 	%f227, [%rd5];
	shl.b32 	%r171, %r190, 2;
	mov.u32 	%r172, s_data;
	add.s32 	%r56, %r172, %r171;
	ld.shared.f32 	%f228, [%r56];
	fma.rn.f32 	%f253, %f227, %f228, %f253;
	setp.eq.s32 	%p35, %r53, 1;
	@%p35 bra 	$L__BB2_49;
	ld.global.f32 	%f229, [%rd5+128];
	ld.shared.f32 	%f230, [%r56+128];
	fma.rn.f32 	%f253, %f229, %f230, %f253;
	setp.eq.s32 	%p36, %r53, 2;
	@%p36 bra 	$L__BB2_49;
	ld.global.f32 	%f231, [%rd5+256];
	ld.shared.f32 	%f232, [%r56+256];
	fma.rn.f32 	%f253, %f231, %f232, %f253;
$L__BB2_49:
	setp.ne.s32 	%p37, %r29, 0;
	mov.b32 	%r173, %f253;
	shfl.sync.down.b32	%r174|%p38, %r173, 16, 31, -1;
	mov.b32 	%f233, %r174;
	add.f32 	%f234, %f253, %f233;
	mov.b32 	%r175, %f234;
	shfl.sync.down.b32	%r176|%p39, %r175, 8, 31, -1;
	mov.b32 	%f235, %r176;
	add.f32 	%f236, %f234, %f235;
	mov.b32 	%r177, %f236;
	shfl.sync.down.b32	%r178|%p40, %r177, 4, 31, -1;
	mov.b32 	%f237, %r178;
	add.f32 	%f238, %f236, %f237;
	mov.b32 	%r179, %f238;
	shfl.sync.down.b32	%r180|%p41, %r179, 2, 31, -1;
	mov.b32 	%f239, %r180;
	add.f32 	%f240, %f238, %f239;
	mov.b32 	%r181, %f240;
	shfl.sync.down.b32	%r182|%p42, %r181, 1, 31, -1;
	mov.b32 	%f241, %r182;
	add.f32 	%f23, %f240, %f241;
	@%p37 bra 	$L__BB2_51;
	mad.lo.s32 	%r183, %r188, %r64, %r1;
	mul.wide.s32 	%rd21, %r183, 4;
	add.s64 	%rd22, %rd3, %rd21;
	st.global.f32 	[%rd22], %f23;
$L__BB2_51:
	add.s32 	%r188, %r188, %r36;
	setp.lt.s32 	%p43, %r188, %r62;
	@%p43 bra 	$L__BB2_29;
$L__BB2_52:
	ret;
$L__BB2_53:
	add.s32 	%r147, %r189, %r38;
	mul.wide.s32 	%rd12, %r147, 4;
	add.s64 	%rd13, %rd1, %rd12;
	ld.global.v4.f32 	{%f92, %f93, %f94, %f95}, [%rd13];
	shl.b32 	%r148, %r189, 2;
	mov.u32 	%r149, s_data;
	add.s32 	%r150, %r149, %r148;
	ld.shared.v4.f32 	{%f96, %f97, %f98, %f99}, [%r150];
	mul.f32 	%f100, %f93, %f97;
	fma.rn.f32 	%f101, %f92, %f96, %f100;
	fma.rn.f32 	%f102, %f94, %f98, %f101;
	fma.rn.f32 	%f103, %f95, %f99, %f102;
	add.f32 	%f104, %f253, %f103;
	ld.global.v4.f32 	{%f105, %f106, %f107, %f108}, [%rd13+512];
	ld.shared.v4.f32 	{%f109, %f110, %f111, %f112}, [%r150+512];
	mul.f32 	%f113, %f106, %f110;
	fma.rn.f32 	%f114, %f105, %f109, %f113;
	fma.rn.f32 	%f115, %f107, %f111, %f114;
	fma.rn.f32 	%f116, %f108, %f112, %f115;
	add.f32 	%f117, %f104, %f116;
	ld.global.v4.f32 	{%f118, %f119, %f120, %f121}, [%rd13+1024];
	ld.shared.v4.f32 	{%f122, %f123, %f124, %f125}, [%r150+1024];
	mul.f32 	%f126, %f119, %f123;
	fma.rn.f32 	%f127, %f118, %f122, %f126;
	fma.rn.f32 	%f128, %f120, %f124, %f127;
	fma.rn.f32 	%f129, %f121, %f125, %f128;
	add.f32 	%f130, %f117, %f129;
	ld.global.v4.f32 	{%f131, %f132, %f133, %f134}, [%rd13+1536];
	ld.shared.v4.f32 	{%f135, %f136, %f137, %f138}, [%r150+1536];
	mul.f32 	%f139, %f132, %f136;
	fma.rn.f32 	%f140, %f131, %f135, %f139;
	fma.rn.f32 	%f141, %f133, %f137, %f140;
	fma.rn.f32 	%f142, %f134, %f138, %f141;
	add.f32 	%f253, %f130, %f142;
	add.s32 	%r190, %r189, 512;
	add.s32 	%r151, %r189, 515;
	setp.lt.s32 	%p26, %r151, %r63;
	mov.u32 	%r189, %r190;
	@%p26 bra 	$L__BB2_53;
	bra.uni 	$L__BB2_35;

}


// ===== COMPILED SASS (sm_100) =====

	.target	sm_100

	.elftype	@"ET_EXEC"


//--------------------- .note.nv.tkinfo           --------------------------
	.section	.note.nv.tkinfo,"",@"SHT_NOTE"
	.sectionflags	@"SHF_NOTE_NV_TKINFO"
	.tkinfo
        /*0018*/ 	.word	0x00000002
        /*0030*/ 	.string	""
        /*0030*/ 	.string	"ptxas"
        /*0030*/ 	.string	"Cuda compilation tools, release 13.0, V13.0.88"
        /*0030*/ 	.string	"Build cuda_13.0.r13.0/compiler.36424714_0"
        /*0030*/ 	.string	"-arch sm_100 -m 64 "



//--------------------- .note.nv.cuinfo           --------------------------
	.section	.note.nv.cuinfo,"",@"SHT_NOTE"
	.sectionflags	@"SHF_NOTE_NV_CUINFO"
        /*0018*/ 	.short	0x0002
        /*001a*/ 	.short	0x0064
        /*001c*/ 	.short	0x0082
	.zero		2


//--------------------- .nv.info                  --------------------------
	.section	.nv.info,"",@"SHT_CUDA_INFO"
	.align	4


	//----- nvinfo : EIATTR_REGCOUNT
	.align		4
        /*0000*/ 	.byte	0x04, 0x2f
        /*0002*/ 	.short	(.L_1 - .L_0)
	.align		4
.L_0:
        /*0004*/ 	.word	index@(_Z25hadamard_transform_kernelPKfPfii)
        /*0008*/ 	.word	0x00000027


	//----- nvinfo : EIATTR_FRAME_SIZE
	.align		4
.L_1:
        /*000c*/ 	.byte	0x04, 0x11
        /*000e*/ 	.short	(.L_3 - .L_2)
	.align		4
.L_2:
        /*0010*/ 	.word	index@(_Z25hadamard_transform_kernelPKfPfii)
        /*0014*/ 	.word	0x00000000


	//----- nvinfo : EIATTR_REGCOUNT
	.align		4
.L_3:
        /*0018*/ 	.byte	0x04, 0x2f
        /*001a*/ 	.short	(.L_5 - .L_4)
	.align		4
.L_4:
        /*001c*/ 	.word	index@(_Z26fused_hadamard_gemv_kernelPKfS0_Pfiii)
        /*0020*/ 	.word	0x0000001f


	//----- nvinfo : EIATTR_FRAME_SIZE
	.align		4
.L_5:
        /*0024*/ 	.byte	0x04, 0x11
        /*0026*/ 	.short	(.L_7 - .L_6)
	.align		4
.L_6:
        /*0028*/ 	.word	index@(_Z26fused_hadamard_gemv_kernelPKfS0_Pfiii)
        /*002c*/ 	.word	0x00000000


	//----- nvinfo : EIATTR_REGCOUNT
	.align		4
.L_7:
        /*0030*/ 	.byte	0x04, 0x2f
        /*0032*/ 	.short	(.L_9 - .L_8)
	.align		4
.L_8:
        /*0034*/ 	.word	index@(_Z30fused_hadamard_gemv_kernel_vecPKfS0_Pfiii)
        /*0038*/ 	.word	0x00000026


	//----- nvinfo : EIATTR_FRAME_SIZE
	.align		4
.L_9:
        /*003c*/ 	.byte	0x04, 0x11
        /*003e*/ 	.short	(.L_11 - .L_10)
	.align		4
.L_10:
        /*0040*/ 	.word	index@(_Z30fused_hadamard_gemv_kernel_vecPKfS0_Pfiii)
        /*0044*/ 	.word	0x00000000


	//----- nvinfo : EIATTR_MIN_STACK_SIZE
	.align		4
.L_11:
        /*0048*/ 	.byte	0x04, 0x12
        /*004a*/ 	.short	(.L_13 - .L_12)
	.align		4
.L_12:
        /*004c*/ 	.word	index@(_Z30fused_hadamard_gemv_kernel_vecPKfS0_Pfiii)
        /*0050*/ 	.word	0x00000000


	//----- nvinfo : EIATTR_MIN_STACK_SIZE
	.align		4
.L_13:
        /*0054*/ 	.byte	0x04, 0x12
        /*0056*/ 	.short	(.L_15 - .L_14)
	.align		4
.L_14:
        /*0058*/ 	.word	index@(_Z26fused_hadamard_gemv_kernelPKfS0_Pfiii)
        /*005c*/ 	.word	0x00000000


	//----- nvinfo : EIATTR_MIN_STACK_SIZE
	.align		4
.L_15:
        /*0060*/ 	.byte	0x04, 0x12
        /*0062*/ 	.short	(.L_17 - .L_16)
	.align		4
.L_16:
        /*0064*/ 	.word	index@(_Z25hadamard_transform_kernelPKfPfii)
        /*0068*/ 	.word	0x00000000
.L_17:


//--------------------- .nv.compat                --------------------------
	.section	.nv.compat,"",@"SHT_CUDA_COMPAT_INFO"
	.align	4
        /*0000*/ 	.byte	0x02, 0x09, 0x00, 0x00, 0x02, 0x02, 0x01, 0x00, 0x02, 0x05, 0x05, 0x00, 0x03, 0x07, 0x01, 0x01
        /*0010*/ 	.byte	0x02, 0x03, 0x00, 0x00, 0x02, 0x06, 0x01, 0x00, 0x04, 0x0b, 0x08, 0x00, 0x09, 0x00, 0x00, 0x00
        /*0020*/ 	.byte	0x00, 0x00, 0x00, 0x00


//--------------------- .nv.info._Z30fused_hadamard_gemv_kernel_vecPKfS0_Pfiii --------------------------
	.section	.nv.info._Z30fused_hadamard_gemv_kernel_vecPKfS0_Pfiii,"",@"SHT_CUDA_INFO"
	.sectionflags	@""
	.align	4


	//----- nvinfo : EIATTR_CUDA_API_VERSION
	.align		4
        /*0000*/ 	.byte	0x04, 0x37
        /*0002*/ 	.short	(.L_19 - .L_18)
.L_18:
        /*0004*/ 	.word	0x00000082


	//----- nvinfo : EIATTR_KPARAM_INFO
	.align		4
.L_19:
        /*0008*/ 	.byte	0x04, 0x17
        /*000a*/ 	.short	(.L_21 - .L_20)
.L_20:
        /*000c*/ 	.word	0x00000000
        /*0010*/ 	.short	0x0005
        /*0012*/ 	.short	0x0020
        /*0014*/ 	.byte	0x00, 0xf0, 0x11, 0x00


	//----- nvinfo : EIATTR_KPARAM_INFO
	.align		4
.L_21:
        /*0018*/ 	.byte	0x04, 0x17
        /*001a*/ 	.short	(.L_23 - .L_22)
.L_22:
        /*001c*/ 	.word	0x00000000
        /*0020*/ 	.short	0x0004
        /*0022*/ 	.short	0x001c
        /*0024*/ 	.byte	0x00, 0xf0, 0x11, 0x00


	//----- nvinfo : EIATTR_KPARAM_INFO
	.align		4
.L_23:
        /*0028*/ 	.byte	0x04, 0x17
        /*002a*/ 	.short	(.L_25 - .L_24)
.L_24:
        /*002c*/ 	.word	0x00000000
        /*0030*/ 	.short	0x0003
        /*0032*/ 	.short	0x0018
        /*0034*/ 	.byte	0x00, 0xf0, 0x11, 0x00


	//----- nvinfo : EIATTR_KPARAM_INFO
	.align		4
.L_25:
        /*0038*/ 	.byte	0x04, 0x17
        /*003a*/ 	.short	(.L_27 - .L_26)
.L_26:
        /*003c*/ 	.word	0x00000000
        /*0040*/ 	.short	0x0002
        /*0042*/ 	.short	0x0010
        /*0044*/ 	.byte	0x00, 0xf5, 0x21, 0x00


	//----- nvinfo : EIATTR_KPARAM_INFO
	.align		4
.L_27:
        /*0048*/ 	.byte	0x04, 0x17
        /*004a*/ 	.short	(.L_29 - .L_28)
.L_28:
        /*004c*/ 	.word	0x00000000
        /*0050*/ 	.short	0x0001
        /*0052*/ 	.short	0x0008
        /*0054*/ 	.byte	0x00, 0xf5, 0x21, 0x00


	//----- nvinfo : EIATTR_KPARAM_INFO
	.align		4
.L_29:
        /*0058*/ 	.byte	0x04, 0x17
        /*005a*/ 	.short	(.L_31 - .L_30)
.L_30:
        /*005c*/ 	.word	0x00000000
        /*0060*/ 	.short	0x0000
        /*0062*/ 	.short	0x0000
        /*0064*/ 	.byte	0x00, 0xf5, 0x21, 0x00


	//----- nvinfo : EIATTR_SPARSE_MMA_MASK
	.align		4
.L_31:
        /*0068*/ 	.byte	0x03, 0x50
        /*006a*/ 	.short	0x0000


	//----- nvinfo : EIATTR_MAXREG_COUNT
	.align		4
        /*006c*/ 	.byte	0x03, 0x1b
        /*006e*/ 	.short	0x00ff


	//----- nvinfo : EIATTR_NUM_BARRIERS
	.align		4
        /*0070*/ 	.byte	0x02, 0x4c
        /*0072*/ 	.byte	0x01
	.zero		1


	//----- nvinfo : EIATTR_MERCURY_ISA_VERSION
	.align		4
        /*0074*/ 	.byte	0x03, 0x5f
        /*0076*/ 	.short	0x0101


	//----- nvinfo : EIATTR_COOP_GROUP_MASK_REGIDS
	.align		4
        /*0078*/ 	.byte	0x04, 0x29
        /*007a*/ 	.short	(.L_33 - .L_32)


	//   ....[0]....
.L_32:
        /*007c*/ 	.word	0xffffffff


	//   ....[1]....
        /*0080*/ 	.word	0xffffffff


	//   ....[2]....
        /*0084*/ 	.word	0xffffffff


	//   ....[3]....
        /*0088*/ 	.word	0xffffffff


	//   ....[4]....
        /*008c*/ 	.word	0xffffffff


	//   ....[5]....
        /*0090*/ 	.word	0x05000008


	//   ....[6]....
        /*0094*/ 	.word	0x05000008


	//   ....[7]....
        /*0098*/ 	.word	0x05000008


	//   ....[8]....
        /*009c*/ 	.word	0x05000008


	//   ....[9]....
        /*00a0*/ 	.word	0x05000008


	//----- nvinfo : EIATTR_COOP_GROUP_INSTR_OFFSETS
	.align		4
.L_33:
        /*00a4*/ 	.byte	0x04, 0x28
        /*00a6*/ 	.short	(.L_35 - .L_34)


	//   ....[0]....
.L_34:
        /*00a8*/ 	.word	0x00002520


	//   ....[1]....
        /*00ac*/ 	.word	0x00002540


	//   ....[2]....
        /*00b0*/ 	.word	0x00002560


	//   ....[3]....
        /*00b4*/ 	.word	0x00002580


	//   ....[4]....
        /*00b8*/ 	.word	0x000025a0


	//   ....[5]....
        /*00bc*/ 	.word	0x000026c0


	//   ....[6]....
        /*00c0*/ 	.word	0x00002750


	//   ....[7]....
        /*00c4*/ 	.word	0x000027c0


	//   ....[8]....
        /*00c8*/ 	.word	0x00002830


	//   ....[9]....
        /*00cc*/ 	.word	0x00002890


	//----- nvinfo : EIATTR_VRC_CTA_INIT_COUNT
	.align		4
.L_35:
        /*00d0*/ 	.byte	0x02, 0x4a
	.zero		1
	.zero		1


	//----- nvinfo : EIATTR_EXIT_INSTR_OFFSETS
	.align		4
        /*00d4*/ 	.byte	0x04, 0x1c
        /*00d6*/ 	.short	(.L_37 - .L_36)


	//   ....[0]....
.L_36:
        /*00d8*/ 	.word	0x00000040


	//   ....[1]....
        /*00dc*/ 	.word	0x00001460


	//   ....[2]....
        /*00e0*/ 	.word	0x00002650


	//----- nvinfo : EIATTR_CRS_STACK_SIZE
	.align		4
.L_37:
        /*00e4*/ 	.byte	0x04, 0x1e
        /*00e6*/ 	.short	(.L_39 - .L_38)
.L_38:
        /*00e8*/ 	.word	0x00000000


	//----- nvinfo : EIATTR_CBANK_PARAM_SIZE
	.align		4
.L_39:
        /*00ec*/ 	.byte	0x03, 0x19
        /*00ee*/ 	.short	0x0024


	//----- nvinfo : EIATTR_PARAM_CBANK
	.align		4
        /*00f0*/ 	.byte	0x04, 0x0a
        /*00f2*/ 	.short	(.L_41 - .L_40)
	.align		4
.L_40:
        /*00f4*/ 	.word	index@(.nv.constant0._Z30fused_hadamard_gemv_kernel_vecPKfS0_Pfiii)
        /*00f8*/ 	.short	0x0380
        /*00fa*/ 	.short	0x0024


	//----- nvinfo : EIATTR_SW_WAR
	.align		4
.L_41:
        /*00fc*/ 	.byte	0x04, 0x36
        /*00fe*/ 	.short	(.L_43 - .L_42)
.L_42:
        /*0100*/ 	.word	0x00000008
.L_43:


//--------------------- .nv.info._Z26fused_hadamard_gemv_kernelPKfS0_Pfiii --------------------------
	.section	.nv.info._Z26fused_hadamard_gemv_kernelPKfS0_Pfiii,"",@"SHT_CUDA_INFO"
	.sectionflags	@""
	.align	4


	//----- nvinfo : EIATTR_CUDA_API_VERSION
	.align		4
        /*0000*/ 	.byte	0x04, 0x37
        /*0002*/ 	.short	(.L_45 - .L_44)
.L_44:
        /*0004*/ 	.word	0x00000082


	//----- nvinfo : EIATTR_KPARAM_INFO
	.align		4
.L_45:
        /*0008*/ 	.byte	0x04, 0x17
        /*000a*/ 	.short	(.L_47 - .L_46)
.L_46:
        /*000c*/ 	.word	0x00000000
        /*0010*/ 	.short	0x0005
        /*0012*/ 	.short	0x0020
        /*0014*/ 	.byte	0x00, 0xf0, 0x11, 0x00


	//----- nvinfo : EIATTR_KPARAM_INFO
	.align		4
.L_47:
        /*0018*/ 	.byte	0x04, 0x17
        /*001a*/ 	.short	(.L_49 - .L_48)
.L_48:
        /*001c*/ 	.word	0x00000000
        /*0020*/ 	.short	0x0004
        /*0022*/ 	.short	0x001c
        /*0024*/ 	.byte	0x00, 0xf0, 0x11, 0x00


	//----- nvinfo : EIATTR_KPARAM_INFO
	.align		4
.L_49:
        /*0028*/ 	.byte	0x04, 0x17
        /*002a*/ 	.short	(.L_51 - .L_50)
.L_50:
        /*002c*/ 	.word	0x00000000
        /*0030*/ 	.short	0x0003
        /*0032*/ 	.short	0x0018
        /*0034*/ 	.byte	0x00, 0xf0, 0x11, 0x00


	//----- nvinfo : EIATTR_KPARAM_INFO
	.align		4
.L_51:
        /*0038*/ 	.byte	0x04, 0x17
        /*003a*/ 	.short	(.L_53 - .L_52)
.L_52:
        /*003c*/ 	.word	0x00000000
        /*0040*/ 	.short	0x0002
        /*0042*/ 	.short	0x0010
        /*0044*/ 	.byte	0x00, 0xf5, 0x21, 0x00


	//----- nvinfo : EIATTR_KPARAM_INFO
	.align		4
.L_53:
        /*0048*/ 	.byte	0x04, 0x17
        /*004a*/ 	.short	(.L_55 - .L_54)
.L_54:
        /*004c*/ 	.word	0x00000000
        /*0050*/ 	.short	0x0001
        /*0052*/ 	.short	0x0008
        /*0054*/ 	.byte	0x00, 0xf5, 0x21, 0x00


	//----- nvinfo : EIATTR_KPARAM_INFO
	.align		4
.L_55:
        /*0058*/ 	.byte	0x04, 0x17
        /*005a*/ 	.short	(.L_57 - .L_56)
.L_56:
        /*005c*/ 	.word	0x00000000
        /*0060*/ 	.short	0x0000
        /*0062*/ 	.short	0x0000
        /*0064*/ 	.byte	0x00, 0xf5, 0x21, 0x00


	//----- nvinfo : EIATTR_SPARSE_MMA_MASK
	.align		4
.L_57:
        /*0068*/ 	.byte	0x03, 0x50
        /*006a*/ 	.short	0x0000


	//----- nvinfo : EIATTR_MAXREG_COUNT
	.align		4
        /*006c*/ 	.byte	0x03, 0x1b
        /*006e*/ 	.short	0x00ff


	//----- nvinfo : EIATTR_NUM_BARRIERS
	.align		4
        /*0070*/ 	.byte	0x02, 0x4c
        /*0072*/ 	.byte	0x01
	.zero		1


	//----- nvinfo : EIATTR_MERCURY_ISA_VERSION
	.align		4
        /*0074*/ 	.byte	0x03, 0x5f
        /*0076*/ 	.short	0x0101


	//----- nvinfo : EIATTR_COOP_GROUP_MASK_REGIDS
	.align		4
        /*0078*/ 	.byte	0x04, 0x29
        /*007a*/ 	.short	(.L_59 - .L_58)


	//   ....[0]....
.L_58:
        /*007c*/ 	.word	0xffffffff


	//   ....[1]....
        /*0080*/ 	.word	0xffffffff


	//   ....[2]....
        /*0084*/ 	.word	0xffffffff


	//   ....[3]....
        /*0088*/ 	.word	0xffffffff


	//   ....[4]....
        /*008c*/ 	.word	0xffffffff


	//   ....[5]....
        /*0090*/ 	.word	0x0500000c


	//   ....[6]....
        /*0094*/ 	.word	0x0500000c


	//   ....[7]....
        /*0098*/ 	.word	0x0500000c


	//   ....[8]....
        /*009c*/ 	.word	0x0500000c


	//   ....[9]....
        /*00a0*/ 	.word	0x0500000c


	//----- nvinfo : EIATTR_COOP_GROUP_INSTR_OFFSETS
	.align		4
.L_59:
        /*00a4*/ 	.byte	0x04, 0x28
        /*00a6*/ 	.short	(.L_61 - .L_60)


	//   ....[0]....
.L_60:
        /*00a8*/ 	.word	0x00001fd0


	//   ....[1]....
        /*00ac*/ 	.word	0x00001ff0


	//   ....[2]....
        /*00b0*/ 	.word	0x00002010


	//   ....[3]....
        /*00b4*/ 	.word	0x00002030


	//   ....[4]....
        /*00b8*/ 	.word	0x00002050


	//   ....[5]....
        /*00bc*/ 	.word	0x00002170


	//   ....[6]....
        /*00c0*/ 	.word	0x00002200


	//   ....[7]....
        /*00c4*/ 	.word	0x00002270


	//   ....[8]....
        /*00c8*/ 	.word	0x000022e0


	//   ....[9]....
        /*00cc*/ 	.word	0x00002350


	//----- nvinfo : EIATTR_VRC_CTA_INIT_COUNT
	.align		4
.L_61:
        /*00d0*/ 	.byte	0x02, 0x4a
	.zero		1
	.zero		1


	//----- nvinfo : EIATTR_EXIT_INSTR_OFFSETS
	.align		4
        /*00d4*/ 	.byte	0x04, 0x1c
        /*00d6*/ 	.short	(.L_63 - .L_62)


	//   ....[0]....
.L_62:
        /*00d8*/ 	.word	0x00000040


	//   ....[1]....
        /*00dc*/ 	.word	0x00001460


	//   ....[2]....
        /*00e0*/ 	.word	0x00002100


	//----- nvinfo : EIATTR_CRS_STACK_SIZE
	.align		4
.L_63:
        /*00e4*/ 	.byte	0x04, 0x1e
        /*00e6*/ 	.short	(.L_65 - .L_64)
.L_64:
        /*00e8*/ 	.word	0x00000000


	//----- nvinfo : EIATTR_CBANK_PARAM_SIZE
	.align		4
.L_65:
        /*00ec*/ 	.byte	0x03, 0x19
        /*00ee*/ 	.short	0x0024


	//----- nvinfo : EIATTR_PARAM_CBANK
	.align		4
        /*00f0*/ 	.byte	0x04, 0x0a
        /*00f2*/ 	.short	(.L_67 - .L_66)
	.align		4
.L_66:
        /*00f4*/ 	.word	index@(.nv.constant0._Z26fused_hadamard_gemv_kernelPKfS0_Pfiii)
        /*00f8*/ 	.short	0x0380
        /*00fa*/ 	.short	0x0024


	//----- nvinfo : EIATTR_SW_WAR
	.align		4
.L_67:
        /*00fc*/ 	.byte	0x04, 0x36
        /*00fe*/ 	.short	(.L_69 - .L_68)
.L_68:
        /*0100*/ 	.word	0x00000008
.L_69:


//--------------------- .nv.info._Z25hadamard_transform_kernelPKfPfii --------------------------
	.section	.nv.info._Z25hadamard_transform_kernelPKfPfii,"",@"SHT_CUDA_INFO"
	.sectionflags	@""
	.align	4


	//----- nvinfo : EIATTR_CUDA_API_VERSION
	.align		4
        /*0000*/ 	.byte	0x04, 0x37
        /*0002*/ 	.short	(.L_71 - .L_70)
.L_70:
        /*0004*/ 	.word	0x00000082


	//----- nvinfo : EIATTR_KPARAM_INFO
	.align		4
.L_71:
        /*0008*/ 	.byte	0x04, 0x17
        /*000a*/ 	.short	(.L_73 - .L_72)
.L_72:
        /*000c*/ 	.word	0x00000000
        /*0010*/ 	.short	0x0003
        /*0012*/ 	.short	0x0014
        /*0014*/ 	.byte	0x00, 0xf0, 0x11, 0x00


	//----- nvinfo : EIATTR_KPARAM_INFO
	.align		4
.L_73:
        /*0018*/ 	.byte	0x04, 0x17
        /*001a*/ 	.short	(.L_75 - .L_74)
.L_74:
        /*001c*/ 	.word	0x00000000
        /*0020*/ 	.short	0x0002
        /*0022*/ 	.short	0x0010
        /*0024*/ 	.byte	0x00, 0xf0, 0x11, 0x00


	//----- nvinfo : EIATTR_KPARAM_INFO
	.align		4
.L_75:
        /*0028*/ 	.byte	0x04, 0x17
        /*002a*/ 	.short	(.L_77 - .L_76)
.L_76:
        /*002c*/ 	.word	0x00000000
        /*0030*/ 	.short	0x0001
        /*0032*/ 	.short	0x0008
        /*0034*/ 	.byte	0x00, 0xf5, 0x21, 0x00


	//----- nvinfo : EIATTR_KPARAM_INFO
	.align		4
.L_77:
        /*0038*/ 	.byte	0x04, 0x17
        /*003a*/ 	.short	(.L_79 - .L_78)
.L_78:
        /*003c*/ 	.word	0x00000000
        /*0040*/ 	.short	0x0000
        /*0042*/ 	.short	0x0000
        /*0044*/ 	.byte	0x00, 0xf5, 0x21, 0x00


	//----- nvinfo : EIATTR_SPARSE_MMA_MASK
	.align		4
.L_79:
        /*0048*/ 	.byte	0x03, 0x50
        /*004a*/ 	.short	0x0000


	//----- nvinfo : EIATTR_MAXREG_COUNT
	.align		4
        /*004c*/ 	.byte	0x03, 0x1b
        /*004e*/ 	.short	0x00ff


	//----- nvinfo : EIATTR_NUM_BARRIERS
	.align		4
        /*0050*/ 	.byte	0x02, 0x4c
        /*0052*/ 	.byte	0x01
	.zero		1


	//----- nvinfo : EIATTR_MERCURY_ISA_VERSION
	.align		4
        /*0054*/ 	.byte	0x03, 0x5f
        /*0056*/ 	.short	0x0101


	//----- nvinfo : EIATTR_VRC_CTA_INIT_COUNT
	.align		4
        /*0058*/ 	.byte	0x02, 0x4a
	.zero		1
	.zero		1


	//----- nvinfo : EIATTR_EXIT_INSTR_OFFSETS
	.align		4
        /*005c*/ 	.byte	0x04, 0x1c
        /*005e*/ 	.short	(.L_81 - .L_80)


	//   ....[0]....
.L_80:
        /*0060*/ 	.word	0x00000040


	//   ....[1]....
        /*0064*/ 	.word	0x00001520


	//   ....[2]....
        /*0068*/ 	.word	0x00001610


	//----- nvinfo : EIATTR_CRS_STACK_SIZE
	.align		4
.L_81:
        /*006c*/ 	.byte	0x04, 0x1e
        /*006e*/ 	.short	(.L_83 - .L_82)
.L_82:
        /*0070*/ 	.word	0x00000000


	//----- nvinfo : EIATTR_CBANK_PARAM_SIZE
	.align		4
.L_83:
        /*0074*/ 	.byte	0x03, 0x19
        /*0076*/ 	.short	0x0018


	//----- nvinfo : EIATTR_PARAM_CBANK
	.align		4
        /*0078*/ 	.byte	0x04, 0x0a
        /*007a*/ 	.short	(.L_85 - .L_84)
	.align		4
.L_84:
        /*007c*/ 	.word	index@(.nv.constant0._Z25hadamard_transform_kernelPKfPfii)
        /*0080*/ 	.short	0x0380
        /*0082*/ 	.short	0x0018


	//----- nvinfo : EIATTR_SW_WAR
	.align		4
.L_85:
        /*0084*/ 	.byte	0x04, 0x36
        /*0086*/ 	.short	(.L_87 - .L_86)
.L_86:
        /*0088*/ 	.word	0x00000008
.L_87:


//--------------------- .nv.callgraph             --------------------------
	.section	.nv.callgraph,"",@"SHT_CUDA_CALLGRAPH"
	.align	4
	.sectionentsize	8
	.align		4
        /*0000*/ 	.word	0x00000000
	.align		4
        /*0004*/ 	.word	0xffffffff
	.align		4
        /*0008*/ 	.word	0x00000000
	.align		4
        /*000c*/ 	.word	0xfffffffe
	.align		4
        /*0010*/ 	.word	0x00000000
	.align		4
        /*0014*/ 	.word	0xfffffffd
	.align		4
        /*0018*/ 	.word	0x00000000
	.align		4
        /*001c*/ 	.word	0xfffffffc


//--------------------- .text._Z30fused_hadamard_gemv_kernel_vecPKfS0_Pfiii --------------------------
	.section	.text._Z30fused_hadamard_gemv_kernel_vecPKfS0_Pfiii,"ax",@progbits
	.align	128
        .global         _Z30fused_hadamard_gemv_kernel_vecPKfS0_Pfiii
        .type           _Z30fused_hadamard_gemv_kernel_vecPKfS0_Pfiii,@function
        .size           _Z30fused_hadamard_gemv_kernel_vecPKfS0_Pfiii,(.L_x_111 - _Z30fused_hadamard_gemv_kernel_vecPKfS0_Pfiii)
        .other          _Z30fused_hadamard_gemv_kernel_vecPKfS0_Pfiii,@"STO_CUDA_ENTRY STV_DEFAULT"
_Z30fused_hadamard_gemv_kernel_vecPKfS0_Pfiii:
.text._Z30fused_hadamard_gemv_kernel_vecPKfS0_Pfiii:
[----:B------:R-:W-:Y:S08]  /*0000*/  LDC R1, c[0x0][0x37c] ;  /* 0x0000df00ff017b82 */ /* 0x000ff00000000800 */
[----:B------:R-:W0:Y:S08]  /*0010*/  S2UR UR7, SR_CTAID.X ;  /* 0x00000000000779c3 */ /* 0x000e300000002500 */
[----:B------:R-:W0:Y:S02]  /*0020*/  LDC R8, c[0x0][0x3a0] ;  /* 0x0000e800ff087b82 */ /* 0x000e240000000800 */
[----:B0-----:R-:W-:-:S13]  /*0030*/  ISETP.LE.AND P0, PT, R8, UR7, PT ;  /* 0x0000000708007c0c */ /* 0x001fda000bf03270 */
[----:B------:R-:W-:Y:S05]  /*0040*/  @P0 EXIT ;  /* 0x000000000000094d */ /* 0x000fea0003800000 */
[----:B------:R-:W0:Y:S01]  /*0050*/  S2R R3, SR_TID.X ;  /* 0x0000000000037919 */ /* 0x000e220000002100 */
[----:B------:R-:W1:Y:S01]  /*0060*/  LDCU UR4, c[0x0][0x39c] ;  /* 0x00007380ff0477ac */ /* 0x000e620008000800 */
[----:B------:R-:W-:Y:S01]  /*0070*/  BSSY.RECONVERGENT B0, `(.L_x_0) ;  /* 0x0000013000007945 */ /* 0x000fe20003800200 */
[----:B------:R-:W2:Y:S01]  /*0080*/  LDCU.64 UR8, c[0x0][0x358] ;  /* 0x00006b00ff0877ac */ /* 0x000ea20008000a00 */
[----:B-1----:R-:W-:-:S04]  /*0090*/  MOV R24, UR4 ;  /* 0x0000000400187c02 */ /* 0x002fc80008000f00 */
[----:B0-----:R-:W-:-:S13]  /*00a0*/  ISETP.GE.AND P0, PT, R3, R24, PT ;  /* 0x000000180300720c */ /* 0x001fda0003f06270 */
[----:B--2---:R-:W-:Y:S05]  /*00b0*/  @P0 BRA `(.L_x_1) ;  /* 0x0000000000380947 */ /* 0x004fea0003800000 */
[----:B------:R-:W0:Y:S01]  /*00c0*/  S2R R5, SR_CgaCtaId ;  /* 0x0000000000057919 */ /* 0x000e220000008800 */
[----:B------:R-:W1:Y:S01]  /*00d0*/  LDC R2, c[0x0][0x360] ;  /* 0x0000d800ff027b82 */ /* 0x000e620000000800 */
[----:B------:R-:W-:Y:S01]  /*00e0*/  MOV R0, 0x400 ;  /* 0x0000040000007802 */ /* 0x000fe20000000f00 */
[----:B------:R-:W-:-:S06]  /*00f0*/  IMAD.MOV.U32 R9, RZ, RZ, R3 ;  /* 0x000000ffff097224 */ /* 0x000fcc00078e0003 */
[----:B------:R-:W2:Y:S01]  /*0100*/  LDC.64 R6, c[0x0][0x388] ;  /* 0x0000e200ff067b82 */ /* 0x000ea20000000a00 */
[----:B0-----:R-:W-:-:S07]  /*0110*/  LEA R0, R5, R0, 0x18 ;  /* 0x0000000005007211 */ /* 0x001fce00078ec0ff */
.L_x_2:
[----:B------:R-:W-:-:S04]  /*0120*/  IMAD R5, R9, R8, UR7 ;  /* 0x0000000709057e24 */ /* 0x000fc8000f8e0208 */
[----:B0-2---:R-:W-:-:S06]  /*0130*/  IMAD.WIDE R4, R5, 0x4, R6 ;  /* 0x0000000405047825 */ /* 0x005fcc00078e0206 */
[----:B------:R-:W2:Y:S01]  /*0140*/  LDG.E R4, desc[UR8][R4.64] ;  /* 0x0000000804047981 */ /* 0x000ea2000c1e1900 */
[----:B------:R-:W-:Y:S01]  /*0150*/  LEA R11, R9, R0, 0x2 ;  /* 0x00000000090b7211 */ /* 0x000fe200078e10ff */
[----:B-1----:R-:W-:-:S05]  /*0160*/  IMAD.IADD R9, R2, 0x1, R9 ;  /* 0x0000000102097824 */ /* 0x002fca00078e0209 */
[----:B------:R-:W-:Y:S01]  /*0170*/  ISETP.GE.AND P0, PT, R9, R24, PT ;  /* 0x000000180900720c */ /* 0x000fe20003f06270 */
[----:B--2---:R0:W-:-:S12]  /*0180*/  STS [R11], R4 ;  /* 0x000000040b007388 */ /* 0x0041d80000000800 */
[----:B------:R-:W-:Y:S05]  /*0190*/  @!P0 BRA `(.L_x_2) ;  /* 0xfffffffc00e08947 */ /* 0x000fea000383ffff */
.L_x_1:
[----:B------:R-:W-:Y:S05]  /*01a0*/  BSYNC.RECONVERGENT B0 ;  /* 0x0000000000007941 */ /* 0x000fea0003800200 */
.L_x_0:
[----:B------:R-:W-:Y:S01]  /*01b0*/  BAR.SYNC.DEFER_BLOCKING 0x0 ;  /* 0x0000000000007b1d */ /* 0x000fe20000010000 */
[----:B------:R-:W-:-:S13]  /*01c0*/  ISETP.GE.AND P0, PT, R24, 0x2, PT ;  /* 0x000000021800780c */ /* 0x000fda0003f06270 */
[----:B------:R-:W-:Y:S05]  /*01d0*/  @!P0 BRA `(.L_x_3) ;  /* 0x0000001000948947 */ /* 0x000fea0003800000 */
[----:B------:R-:W1:Y:S01]  /*01e0*/  LDCU UR6, c[0x0][0x360] ;  /* 0x00006c00ff0677ac */ /* 0x000e620008000800 */
[----:B------:R-:W-:Y:S01]  /*01f0*/  SHF.R.U32.HI R0, RZ, 0x1, R24 ;  /* 0x00000001ff007819 */ /* 0x000fe20000011618 */
[----:B-1----:R-:W1:Y:S01]  /*0200*/  I2F.U32.RP R8, UR6 ;  /* 0x0000000600087d06 */ /* 0x002e620008209000 */
[----:B------:R-:W-:Y:S02]  /*0210*/  IADD3 R7, PT, PT, R3, UR6, RZ ;  /* 0x0000000603077c10 */ /* 0x000fe4000fffe0ff */
[----:B------:R-:W-:Y:S02]  /*0220*/  ISETP.NE.U32.AND P2, PT, RZ, UR6, PT ;  /* 0x00000006ff007c0c */ /* 0x000fe4000bf45070 */
[----:B------:R-:W-:Y:S02]  /*0230*/  ISETP.GE.U32.AND P0, PT, R7, R0, PT ;  /* 0x000000000700720c */ /* 0x000fe40003f06070 */
[----:B------:R-:W-:Y:S02]  /*0240*/  VIMNMX.U32 R2, PT, PT, R0, R7, !PT ;  /* 0x0000000700027248 */ /* 0x000fe40007fe0000 */
[----:B------:R-:W-:-:S04]  /*0250*/  SEL R6, RZ, 0x1, P0 ;  /* 0x00000001ff067807 */ /* 0x000fc80000000000 */
[----:B------:R-:W-:Y:S01]  /*0260*/  IADD3 R2, PT, PT, R2, -R7, -R6 ;  /* 0x8000000702027210 */ /* 0x000fe20007ffe806 */
[----:B-1----:R-:W0:Y:S02]  /*0270*/  MUFU.RCP R8, R8 ;  /* 0x0000000800087308 */ /* 0x002e240000001000 */
[----:B0-----:R-:W-:Y:S01]  /*0280*/  IADD3 R4, PT, PT, R8, 0xffffffe, RZ ;  /* 0x0ffffffe08047810 */ /* 0x001fe20007ffe0ff */
[----:B------:R-:W-:-:S05]  /*0290*/  HFMA2 R8, -RZ, RZ, 0, 5.9604644775390625e-08 ;  /* 0x00000001ff087431 */ /* 0x000fca00000001ff */
[----:B------:R0:W1:Y:S02]  /*02a0*/  F2I.FTZ.U32.TRUNC.NTZ R5, R4 ;  /* 0x0000000400057305 */ /* 0x000064000021f000 */
[----:B0-----:R-:W-:Y:S02]  /*02b0*/  IMAD.MOV.U32 R4, RZ, RZ, RZ ;  /* 0x000000ffff047224 */ /* 0x001fe400078e00ff */
[----:B-1----:R-:W-:-:S04]  /*02c0*/  IMAD.MOV R9, RZ, RZ, -R5 ;  /* 0x000000ffff097224 */ /* 0x002fc800078e0a05 */
[----:B------:R-:W-:-:S04]  /*02d0*/  IMAD R9, R9, UR6, RZ ;  /* 0x0000000609097c24 */ /* 0x000fc8000f8e02ff */
[----:B------:R-:W-:-:S06]  /*02e0*/  IMAD.HI.U32 R5, R5, R9, R4 ;  /* 0x0000000905057227 */ /* 0x000fcc00078e0004 */
[----:B------:R-:W-:-:S05]  /*02f0*/  IMAD.HI.U32 R5, R5, R2, RZ ;  /* 0x0000000205057227 */ /* 0x000fca00078e00ff */
[----:B------:R-:W-:-:S05]  /*0300*/  IADD3 R9, PT, PT, -R5, RZ, RZ ;  /* 0x000000ff05097210 */ /* 0x000fca0007ffe1ff */
[----:B------:R-:W-:-:S05]  /*0310*/  IMAD R2, R9, UR6, R2 ;  /* 0x0000000609027c24 */ /* 0x000fca000f8e0202 */
[----:B------:R-:W-:-:S13]  /*0320*/  ISETP.GE.U32.AND P0, PT, R2, UR6, PT ;  /* 0x0000000602007c0c */ /* 0x000fda000bf06070 */
[----:B------:R-:W-:Y:S01]  /*0330*/  @P0 VIADD R2, R2, -UR6 ;  /* 0x8000000602020c36 */ /* 0x000fe20008000000 */
[----:B------:R-:W-:-:S04]  /*0340*/  @P0 IADD3 R5, PT, PT, R5, 0x1, RZ ;  /* 0x0000000105050810 */ /* 0x000fc80007ffe0ff */
[----:B------:R-:W-:Y:S02]  /*0350*/  ISETP.GE.U32.AND P1, PT, R2, UR6, PT ;  /* 0x0000000602007c0c */ /* 0x000fe4000bf26070 */
[----:B------:R-:W-:-:S05]  /*0360*/  IADD3 R2, PT, PT, R7, UR6, RZ ;  /* 0x0000000607027c10 */ /* 0x000fca000fffe0ff */
[----:B------:R-:W-:-:S06]  /*0370*/  VIADD R9, R2, UR6 ;  /* 0x0000000602097c36 */ /* 0x000fcc0008000000 */
[----:B------:R-:W-:Y:S01]  /*0380*/  @P1 VIADD R5, R5, 0x1 ;  /* 0x0000000105051836 */ /* 0x000fe20000000000 */
[----:B------:R-:W-:-:S05]  /*0390*/  @!P2 LOP3.LUT R5, RZ, UR6, RZ, 0x33, !PT ;  /* 0x00000006ff05ac12 */ /* 0x000fca000f8e33ff */
[----:B------:R-:W-:-:S05]  /*03a0*/  IMAD.IADD R6, R6, 0x1, R5 ;  /* 0x0000000106067824 */ /* 0x000fca00078e0205 */
[----:B------:R-:W-:-:S07]  /*03b0*/  LOP3.LUT R16, R6, 0x3, RZ, 0xc0, !PT ;  /* 0x0000000306107812 */ /* 0x000fce00078ec0ff */
.L_x_21:
[----:B------:R-:W-:Y:S01]  /*03c0*/  ISETP.GE.U32.AND P0, PT, R3, R0, PT ;  /* 0x000000000300720c */ /* 0x000fe20003f06070 */
[----:B------:R-:W-:-:S12]  /*03d0*/  BSSY.RECONVERGENT B1, `(.L_x_4) ;  /* 0x0000100000017945 */ /* 0x000fd80003800200 */
[----:B012---:R-:W-:Y:S05]  /*03e0*/  @P0 BRA `(.L_x_5) ;  /* 0x0000000c00f80947 */ /* 0x007fea0003800000 */
[----:B------:R-:W-:Y:S01]  /*03f0*/  ISETP.NE.AND P0, PT, R16, 0x3, PT ;  /* 0x000000031000780c */ /* 0x000fe20003f05270 */
[----:B------:R-:W-:Y:S01]  /*0400*/  BSSY.RECONVERGENT B0, `(.L_x_6) ;  /* 0x000006c000007945 */ /* 0x000fe20003800200 */
[----:B------:R-:W-:-:S11]  /*0410*/  MOV R13, R3 ;  /* 0x00000003000d7202 */ /* 0x000fd60000000f00 */
[----:B------:R-:W-:Y:S05]  /*0420*/  @!P0 BRA `(.L_x_7) ;  /* 0x0000000400a48947 */ /* 0x000fea0003800000 */
[-C--:B------:R-:W-:Y:S01]  /*0430*/  IABS R4, R8.reuse ;  /* 0x0000000800047213 */ /* 0x080fe20000000000 */
[----:B------:R-:W-:Y:S01]  /*0440*/  BSSY.RECONVERGENT B2, `(.L_x_8) ;  /* 0x000002a000027945 */ /* 0x000fe20003800200 */
[----:B------:R-:W-:Y:S02]  /*0450*/  IABS R10, R8 ;  /* 0x00000008000a7213 */ /* 0x000fe40000000000 */
[----:B------:R-:W0:Y:S01]  /*0460*/  I2F.RP R12, R4 ;  /* 0x00000004000c7306 */ /* 0x000e220000209400 */
[----:B------:R-:W-:Y:S02]  /*0470*/  ISETP.GE.AND P1, PT, R3, RZ, PT ;  /* 0x000000ff0300720c */ /* 0x000fe40003f26270 */
[----:B------:R-:W-:Y:S02]  /*0480*/  IMAD.MOV R13, RZ, RZ, -R10 ;  /* 0x000000ffff0d7224 */ /* 0x000fe400078e0a0a */
[----:B------:R-:W-:Y:S01]  /*0490*/  HFMA2 R10, -RZ, RZ, 0, 0 ;  /* 0x00000000ff0a7431 */ /* 0x000fe200000001ff */
[----:B------:R-:W-:-:S02]  /*04a0*/  ISETP.NE.AND P2, PT, R16, RZ, PT ;  /* 0x000000ff1000720c */ /* 0x000fc40003f45270 */
[----:B0-----:R-:W0:Y:S02]  /*04b0*/  MUFU.RCP R12, R12 ;  /* 0x0000000c000c7308 */ /* 0x001e240000001000 */
[----:B0-----:R-:W-:Y:S01]  /*04c0*/  VIADD R11, R12, 0xffffffe ;  /* 0x0ffffffe0c0b7836 */ /* 0x001fe20000000000 */
[----:B------:R-:W-:-:S05]  /*04d0*/  IABS R12, R3 ;  /* 0x00000003000c7213 */ /* 0x000fca0000000000 */
[----:B------:R-:W0:Y:S02]  /*04e0*/  F2I.FTZ.U32.TRUNC.NTZ R11, R11 ;  /* 0x0000000b000b7305 */ /* 0x000e24000021f000 */
[----:B0-----:R-:W-:-:S05]  /*04f0*/  IADD3 R5, PT, PT, RZ, -R11, RZ ;  /* 0x8000000bff057210 */ /* 0x001fca0007ffe0ff */
[----:B------:R-:W-:-:S04]  /*0500*/  IMAD R5, R5, R4, RZ ;  /* 0x0000000405057224 */ /* 0x000fc800078e02ff */
[----:B------:R-:W-:-:S04]  /*0510*/  IMAD.HI.U32 R5, R11, R5, R10 ;  /* 0x000000050b057227 */ /* 0x000fc800078e000a */
[----:B------:R-:W-:Y:S02]  /*0520*/  IMAD.MOV.U32 R10, RZ, RZ, R13 ;  /* 0x000000ffff0a7224 */ /* 0x000fe400078e000d */
[----:B------:R-:W-:-:S04]  /*0530*/  IMAD.HI.U32 R11, R5, R12, RZ ;  /* 0x0000000c050b7227 */ /* 0x000fc800078e00ff */
[----:B------:R-:W-:Y:S01]  /*0540*/  IMAD R13, R11, R10, R12 ;  /* 0x0000000a0b0d7224 */ /* 0x000fe200078e020c */
[----:B------:R-:W-:Y:S01]  /*0550*/  LOP3.LUT R12, RZ, R8, RZ, 0x33, !PT ;  /* 0x00000008ff0c7212 */ /* 0x000fe200078e33ff */
[----:B------:R-:W0:Y:S03]  /*0560*/  LDC R11, c[0x0][0x39c] ;  /* 0x0000e700ff0b7b82 */ /* 0x000e260000000800 */
[----:B------:R-:W-:-:S13]  /*0570*/  ISETP.GT.U32.AND P0, PT, R4, R13, PT ;  /* 0x0000000d0400720c */ /* 0x000fda0003f04070 */
[----:B------:R-:W-:-:S04]  /*0580*/  @!P0 IADD3 R13, PT, PT, R13, -R4, RZ ;  /* 0x800000040d0d8210 */ /* 0x000fc80007ffe0ff */
[----:B------:R-:W-:-:S13]  /*0590*/  ISETP.GT.U32.AND P0, PT, R4, R13, PT ;  /* 0x0000000d0400720c */ /* 0x000fda0003f04070 */
[----:B------:R-:W-:Y:S01]  /*05a0*/  @!P0 IMAD.IADD R13, R13, 0x1, -R4 ;  /* 0x000000010d0d8824 */ /* 0x000fe200078e0a04 */
[----:B------:R-:W-:-:S04]  /*05b0*/  ISETP.NE.AND P0, PT, R8, RZ, PT ;  /* 0x000000ff0800720c */ /* 0x000fc80003f05270 */
[----:B------:R-:W-:-:S04]  /*05c0*/  @!P1 IADD3 R13, PT, PT, -R13, RZ, RZ ;  /* 0x000000ff0d0d9210 */ /* 0x000fc80007ffe1ff */
[----:B------:R-:W-:-:S05]  /*05d0*/  SEL R14, R12, R13, !P0 ;  /* 0x0000000d0c0e7207 */ /* 0x000fca0004000000 */
[----:B------:R-:W-:-:S05]  /*05e0*/  IMAD.IADD R13, R3, 0x1, -R14 ;  /* 0x00000001030d7824 */ /* 0x000fca00078e0a0e */
[----:B------:R-:W-:-:S05]  /*05f0*/  LEA R13, R13, R14, 0x1 ;  /* 0x0000000e0d0d7211 */ /* 0x000fca00078e08ff */
[----:B------:R-:W-:-:S05]  /*0600*/  IMAD.IADD R14, R13, 0x1, R8 ;  /* 0x000000010d0e7824 */ /* 0x000fca00078e0208 */
[----:B0-----:R-:W-:-:S13]  /*0610*/  ISETP.GE.AND P1, PT, R14, R11, PT ;  /* 0x0000000b0e00720c */ /* 0x001fda0003f26270 */
[----:B------:R-:W-:Y:S05]  /*0620*/  @P1 BRA `(.L_x_9) ;  /* 0x00000000002c1947 */ /* 0x000fea0003800000 */
[----:B------:R-:W0:Y:S01]  /*0630*/  S2UR UR5, SR_CgaCtaId ;  /* 0x00000000000579c3 */ /* 0x000e220000008800 */
[----:B------:R-:W-:Y:S02]  /*0640*/  UMOV UR4, 0x400 ;  /* 0x0000040000047882 */ /* 0x000fe40000000000 */
[----:B0-----:R-:W-:-:S06]  /*0650*/  ULEA UR4, UR5, UR4, 0x18 ;  /* 0x0000000405047291 */ /* 0x001fcc000f8ec0ff */
[----:B------:R-:W-:-:S04]  /*0660*/  LEA R13, R13, UR4, 0x2 ;  /* 0x000000040d0d7c11 */ /* 0x000fc8000f8e10ff */
[----:B------:R-:W-:Y:S01]  /*0670*/  LEA R15, R8, R13, 0x2 ;  /* 0x0000000d080f7211 */ /* 0x000fe200078e10ff */
[----:B------:R-:W-:Y:S04]  /*0680*/  LDS R14, [R13] ;  /* 0x000000000d0e7984 */ /* 0x000fe80000000800 */
[----:B------:R-:W0:Y:S02]  /*0690*/  LDS R17, [R15] ;  /* 0x000000000f117984 */ /* 0x000e240000000800 */
[C-C-:B0-----:R-:W-:Y:S01]  /*06a0*/  FADD R18, R14.reuse, R17.reuse ;  /* 0x000000110e127221 */ /* 0x141fe20000000000 */
[----:B------:R-:W-:-:S04]  /*06b0*/  FADD R14, R14, -R17 ;  /* 0x800000110e0e7221 */ /* 0x000fc80000000000 */
[----:B------:R0:W-:Y:S04]  /*06c0*/  STS [R13], R18 ;  /* 0x000000120d007388 */ /* 0x0001e80000000800 */
[----:B------:R0:W-:Y:S02]  /*06d0*/  STS [R15], R14 ;  /* 0x0000000e0f007388 */ /* 0x0001e40000000800 */
.L_x_9:
[----:B------:R-:W-:Y:S05]  /*06e0*/  BSYNC.RECONVERGENT B2 ;  /* 0x0000000000027941 */ /* 0x000fea0003800200 */
.L_x_8:
[----:B0-----:R-:W-:Y:S01]  /*06f0*/  IMAD.MOV.U32 R13, RZ, RZ, R7 ;  /* 0x000000ffff0d7224 */ /* 0x001fe200078e0007 */
[----:B------:R-:W-:Y:S06]  /*0700*/  @!P2 BRA `(.L_x_7) ;  /* 0x0000000000eca947 */ /* 0x000fec0003800000 */
[----:B------:R-:W-:Y:S01]  /*0710*/  IABS R14, R7 ;  /* 0x00000007000e7213 */ /* 0x000fe20000000000 */
[----:B------:R-:W-:Y:S01]  /*0720*/  BSSY.RECONVERGENT B2, `(.L_x_10) ;  /* 0x000001b000027945 */ /* 0x000fe20003800200 */
[----:B------:R-:W-:-:S03]  /*0730*/  ISETP.GE.AND P2, PT, R7, RZ, PT ;  /* 0x000000ff0700720c */ /* 0x000fc60003f46270 */
[----:B------:R-:W-:-:S04]  /*0740*/  IMAD.HI.U32 R13, R5, R14, RZ ;  /* 0x0000000e050d7227 */ /* 0x000fc800078e00ff */
[----:B------:R-:W-:-:S05]  /*0750*/  IMAD R13, R13, R10, R14 ;  /* 0x0000000a0d0d7224 */ /* 0x000fca00078e020e */
[----:B------:R-:W-:-:S13]  /*0760*/  ISETP.GT.U32.AND P1, PT, R4, R13, PT ;  /* 0x0000000d0400720c */ /* 0x000fda0003f24070 */
[----:B------:R-:W-:-:S04]  /*0770*/  @!P1 IADD3 R13, PT, PT, R13, -R4, RZ ;  /* 0x800000040d0d9210 */ /* 0x000fc80007ffe0ff */
[----:B------:R-:W-:-:S13]  /*0780*/  ISETP.GT.U32.AND P1, PT, R4, R13, PT ;  /* 0x0000000d0400720c */ /* 0x000fda0003f24070 */
[----:B------:R-:W-:-:S05]  /*0790*/  @!P1 IMAD.IADD R13, R13, 0x1, -R4 ;  /* 0x000000010d0d9824 */ /* 0x000fca00078e0a04 */
[----:B------:R-:W-:Y:S02]  /*07a0*/  @!P2 IADD3 R13, PT, PT, -R13, RZ, RZ ;  /* 0x000000ff0d0da210 */ /* 0x000fe40007ffe1ff */
[----:B------:R-:W-:Y:S02]  /*07b0*/  ISETP.NE.AND P2, PT, R16, 0x1, PT ;  /* 0x000000011000780c */ /* 0x000fe40003f45270 */
[----:B------:R-:W-:-:S05]  /*07c0*/  SEL R14, R12, R13, !P0 ;  /* 0x0000000d0c0e7207 */ /* 0x000fca0004000000 */
[----:B------:R-:W-:-:S05]  /*07d0*/  IMAD.IADD R13, R7, 0x1, -R14 ;  /* 0x00000001070d7824 */ /* 0x000fca00078e0a0e */
[----:B------:R-:W-:-:S05]  /*07e0*/  LEA R13, R13, R14, 0x1 ;  /* 0x0000000e0d0d7211 */ /* 0x000fca00078e08ff */
[----:B------:R-:W-:-:S05]  /*07f0*/  IMAD.IADD R14, R13, 0x1, R8 ;  /* 0x000000010d0e7824 */ /* 0x000fca00078e0208 */
[----:B------:R-:W-:-:S13]  /*0800*/  ISETP.GE.AND P1, PT, R14, R11, PT ;  /* 0x0000000b0e00720c */ /* 0x000fda0003f26270 */
        /* <DEDUP_REMOVED lines=12> */
.L_x_11:
[----:B------:R-:W-:Y:S05]  /*08d0*/  BSYNC.RECONVERGENT B2 ;  /* 0x0000000000027941 */ /* 0x000fea0003800200 */
.L_x_10:
[----:B0-----:R-:W-:Y:S01]  /*08e0*/  IMAD.MOV.U32 R13, RZ, RZ, R2 ;  /* 0x000000ffff0d7224 */ /* 0x001fe200078e0002 */
[----:B------:R-:W-:Y:S06]  /*08f0*/  @!P2 BRA `(.L_x_7) ;  /* 0x000000000070a947 */ /* 0x000fec0003800000 */
[----:B------:R-:W-:Y:S02]  /*0900*/  IABS R14, R2 ;  /* 0x00000002000e7213 */ /* 0x000fe40000000000 */
[----:B------:R-:W-:Y:S02]  /*0910*/  ISETP.GE.AND P2, PT, R2, RZ, PT ;  /* 0x000000ff0200720c */ /* 0x000fe40003f46270 */
[----:B------:R-:W-:Y:S01]  /*0920*/  MOV R13, R9 ;  /* 0x00000009000d7202 */ /* 0x000fe20000000f00 */
[----:B------:R-:W-:-:S04]  /*0930*/  IMAD.HI.U32 R5, R5, R14, RZ ;  /* 0x0000000e05057227 */ /* 0x000fc800078e00ff */
[----:B------:R-:W-:-:S05]  /*0940*/  IMAD R5, R5, R10, R14 ;  /* 0x0000000a05057224 */ /* 0x000fca00078e020e */
[----:B------:R-:W-:-:S13]  /*0950*/  ISETP.GT.U32.AND P1, PT, R4, R5, PT ;  /* 0x000000050400720c */ /* 0x000fda0003f24070 */
[----:B------:R-:W-:-:S04]  /*0960*/  @!P1 IADD3 R5, PT, PT, R5, -R4, RZ ;  /* 0x8000000405059210 */ /* 0x000fc80007ffe0ff */
[----:B------:R-:W-:-:S13]  /*0970*/  ISETP.GT.U32.AND P1, PT, R4, R5, PT ;  /* 0x000000050400720c */ /* 0x000fda0003f24070 */
[----:B------:R-:W-:-:S05]  /*0980*/  @!P1 IMAD.IADD R5, R5, 0x1, -R4 ;  /* 0x0000000105059824 */ /* 0x000fca00078e0a04 */
[----:B------:R-:W-:-:S04]  /*0990*/  @!P2 IADD3 R5, PT, PT, -R5, RZ, RZ ;  /* 0x000000ff0505a210 */ /* 0x000fc80007ffe1ff */
[----:B------:R-:W-:-:S05]  /*09a0*/  SEL R5, R12, R5, !P0 ;  /* 0x000000050c057207 */ /* 0x000fca0004000000 */
[----:B------:R-:W-:-:S05]  /*09b0*/  IMAD.IADD R4, R2, 0x1, -R5 ;  /* 0x0000000102047824 */ /* 0x000fca00078e0a05 */
[----:B------:R-:W-:-:S05]  /*09c0*/  LEA R5, R4, R5, 0x1 ;  /* 0x0000000504057211 */ /* 0x000fca00078e08ff */
[----:B------:R-:W-:-:S05]  /*09d0*/  IMAD.IADD R4, R5, 0x1, R8 ;  /* 0x0000000105047824 */ /* 0x000fca00078e0208 */
[----:B------:R-:W-:-:S13]  /*09e0*/  ISETP.GE.AND P0, PT, R4, R11, PT ;  /* 0x0000000b0400720c */ /* 0x000fda0003f06270 */
[----:B------:R-:W-:Y:S05]  /*09f0*/  @P0 BRA `(.L_x_7) ;  /* 0x0000000000300947 */ /* 0x000fea0003800000 */
[----:B------:R-:W0:Y:S01]  /*0a00*/  S2UR UR5, SR_CgaCtaId ;  /* 0x00000000000579c3 */ /* 0x000e220000008800 */
[----:B------:R-:W-:Y:S01]  /*0a10*/  UMOV UR4, 0x400 ;  /* 0x0000040000047882 */ /* 0x000fe20000000000 */
[----:B------:R-:W-:Y:S01]  /*0a20*/  MOV R13, R9 ;  /* 0x00000009000d7202 */ /* 0x000fe20000000f00 */
[----:B0-----:R-:W-:-:S06]  /*0a30*/  ULEA UR4, UR5, UR4, 0x18 ;  /* 0x0000000405047291 */ /* 0x001fcc000f8ec0ff */
[----:B------:R-:W-:-:S05]  /*0a40*/  LEA R5, R5, UR4, 0x2 ;  /* 0x0000000405057c11 */ /* 0x000fca000f8e10ff */
[----:B------:R-:W-:Y:S01]  /*0a50*/  IMAD R10, R8, 0x4, R5 ;  /* 0x00000004080a7824 */ /* 0x000fe200078e0205 */
[----:B------:R-:W-:Y:S04]  /*0a60*/  LDS R4, [R5] ;  /* 0x0000000005047984 */ /* 0x000fe80000000800 */
[----:B------:R-:W0:Y:S02]  /*0a70*/  LDS R11, [R10] ;  /* 0x000000000a0b7984 */ /* 0x000e240000000800 */
[C-C-:B0-----:R-:W-:Y:S01]  /*0a80*/  FADD R12, R4.reuse, R11.reuse ;  /* 0x0000000b040c7221 */ /* 0x141fe20000000000 */
[----:B------:R-:W-:-:S04]  /*0a90*/  FADD R11, R4, -R11 ;  /* 0x8000000b040b7221 */ /* 0x000fc80000000000 */
[----:B------:R0:W-:Y:S04]  /*0aa0*/  STS [R5], R12 ;  /* 0x0000000c05007388 */ /* 0x0001e80000000800 */
[----:B------:R0:W-:Y:S02]  /*0ab0*/  STS [R10], R11 ;  /* 0x0000000b0a007388 */ /* 0x0001e40000000800 */
.L_x_7:
[----:B------:R-:W-:Y:S05]  /*0ac0*/  BSYNC.RECONVERGENT B0 ;  /* 0x0000000000007941 */ /* 0x000fea0003800200 */
.L_x_6:
[----:B------:R-:W-:-:S13]  /*0ad0*/  ISETP.GE.U32.AND P0, PT, R6, 0x3, PT ;  /* 0x000000030600780c */ /* 0x000fda0003f06070 */
[----:B------:R-:W-:Y:S05]  /*0ae0*/  @!P0 BRA `(.L_x_5) ;  /* 0x0000000800388947 */ /* 0x000fea0003800000 */
[----:B0-----:R-:W-:Y:S01]  /*0af0*/  IABS R10, R8 ;  /* 0x00000008000a7213 */ /* 0x001fe20000000000 */
[----:B------:R-:W0:Y:S03]  /*0b00*/  LDC R11, c[0x0][0x39c] ;  /* 0x0000e700ff0b7b82 */ /* 0x000e260000000800 */
[----:B------:R-:W1:Y:S08]  /*0b10*/  I2F.RP R14, R10 ;  /* 0x0000000a000e7306 */ /* 0x000e700000209400 */
[----:B-1----:R-:W1:Y:S02]  /*0b20*/  MUFU.RCP R14, R14 ;  /* 0x0000000e000e7308 */ /* 0x002e640000001000 */
[----:B-1----:R-:W-:-:S06]  /*0b30*/  VIADD R4, R14, 0xffffffe ;  /* 0x0ffffffe0e047836 */ /* 0x002fcc0000000000 */
[----:B------:R1:W2:Y:S02]  /*0b40*/  F2I.FTZ.U32.TRUNC.NTZ R5, R4 ;  /* 0x0000000400057305 */ /* 0x0002a4000021f000 */
[----:B-1----:R-:W-:Y:S01]  /*0b50*/  IMAD.MOV.U32 R4, RZ, RZ, RZ ;  /* 0x000000ffff047224 */ /* 0x002fe200078e00ff */
[----:B--2---:R-:W-:-:S05]  /*0b60*/  IADD3 R15, PT, PT, RZ, -R5, RZ ;  /* 0x80000005ff0f7210 */ /* 0x004fca0007ffe0ff */
[----:B------:R-:W-:-:S04]  /*0b70*/  IMAD R15, R15, R10, RZ ;  /* 0x0000000a0f0f7224 */ /* 0x000fc800078e02ff */
[----:B0-----:R-:W-:-:S07]  /*0b80*/  IMAD.HI.U32 R12, R5, R15, R4 ;  /* 0x0000000f050c7227 */ /* 0x001fce00078e0004 */
.L_x_20:
[-C--:B-12---:R-:W-:Y:S01]  /*0b90*/  IABS R15, R8.reuse ;  /* 0x00000008000f7213 */ /* 0x086fe20000000000 */
[----:B------:R-:W-:Y:S01]  /*0ba0*/  BSSY.RECONVERGENT B0, `(.L_x_12) ;  /* 0x0000055000007945 */ /* 0x000fe20003800200 */
[----:B0-----:R-:W-:Y:S02]  /*0bb0*/  IABS R19, R8 ;  /* 0x0000000800137213 */ /* 0x001fe40000000000 */
[----:B------:R-:W0:Y:S01]  /*0bc0*/  I2F.RP R18, R15 ;  /* 0x0000000f00127306 */ /* 0x000e220000209400 */
[----:B------:R-:W-:-:S07]  /*0bd0*/  IABS R21, R13 ;  /* 0x0000000d00157213 */ /* 0x000fce0000000000 */
[----:B0-----:R-:W0:Y:S02]  /*0be0*/  MUFU.RCP R18, R18 ;  /* 0x0000001200127308 */ /* 0x001e240000001000 */
[----:B0-----:R-:W-:Y:S01]  /*0bf0*/  IADD3 R4, PT, PT, R18, 0xffffffe, RZ ;  /* 0x0ffffffe12047810 */ /* 0x001fe20007ffe0ff */
[----:B------:R-:W-:Y:S02]  /*0c00*/  IMAD.MOV R18, RZ, RZ, -R19 ;  /* 0x000000ffff127224 */ /* 0x000fe400078e0a13 */
[----:B------:R-:W-:-:S03]  /*0c10*/  IMAD.HI.U32 R19, R12, R21, RZ ;  /* 0x000000150c137227 */ /* 0x000fc600078e00ff */
[----:B------:R0:W1:Y:S01]  /*0c20*/  F2I.FTZ.U32.TRUNC.NTZ R5, R4 ;  /* 0x0000000400057305 */ /* 0x000062000021f000 */
[----:B------:R-:W-:-:S05]  /*0c30*/  IMAD R19, R19, R18, R21 ;  /* 0x0000001213137224 */ /* 0x000fca00078e0215 */
[----:B------:R-:W-:Y:S01]  /*0c40*/  ISETP.GT.U32.AND P0, PT, R10, R19, PT ;  /* 0x000000130a00720c */ /* 0x000fe20003f04070 */
[----:B0-----:R-:W-:Y:S02]  /*0c50*/  IMAD.MOV.U32 R4, RZ, RZ, RZ ;  /* 0x000000ffff047224 */ /* 0x001fe400078e00ff */
[----:B-1----:R-:W-:-:S04]  /*0c60*/  IMAD.MOV R14, RZ, RZ, -R5 ;  /* 0x000000ffff0e7224 */ /* 0x002fc800078e0a05 */
[----:B------:R-:W-:Y:S01]  /*0c70*/  IMAD R17, R14, R15, RZ ;  /* 0x0000000f0e117224 */ /* 0x000fe200078e02ff */
[----:B------:R-:W-:-:S05]  /*0c80*/  IADD3 R14, PT, PT, R13, UR6, RZ ;  /* 0x000000060d0e7c10 */ /* 0x000fca000fffe0ff */
[----:B------:R-:W-:Y:S01]  /*0c90*/  @!P0 IMAD.IADD R19, R19, 0x1, -R15 ;  /* 0x0000000113138824 */ /* 0x000fe200078e0a0f */
[----:B------:R-:W-:Y:S01]  /*0ca0*/  ISETP.GE.AND P0, PT, R13, RZ, PT ;  /* 0x000000ff0d00720c */ /* 0x000fe20003f06270 */
[----:B------:R-:W-:Y:S01]  /*0cb0*/  IMAD.HI.U32 R17, R5, R17, R4 ;  /* 0x0000001105117227 */ /* 0x000fe200078e0004 */
[----:B------:R-:W-:Y:S02]  /*0cc0*/  IADD3 R5, PT, PT, R14, UR6, RZ ;  /* 0x000000060e057c10 */ /* 0x000fe4000fffe0ff */
[----:B------:R-:W-:Y:S02]  /*0cd0*/  IABS R20, R14 ;  /* 0x0000000e00147213 */ /* 0x000fe40000000000 */
[----:B------:R-:W-:Y:S02]  /*0ce0*/  IADD3 R4, PT, PT, R5, UR6, RZ ;  /* 0x0000000605047c10 */ /* 0x000fe4000fffe0ff */
[----:B------:R-:W-:Y:S01]  /*0cf0*/  IABS R22, R5 ;  /* 0x0000000500167213 */ /* 0x000fe20000000000 */
[----:B------:R-:W-:Y:S01]  /*0d00*/  IMAD.HI.U32 R21, R17, R20, RZ ;  /* 0x0000001411157227 */ /* 0x000fe200078e00ff */
[----:B------:R-:W-:-:S02]  /*0d10*/  IABS R24, R4 ;  /* 0x0000000400187213 */ /* 0x000fc40000000000 */
[----:B------:R-:W-:Y:S01]  /*0d20*/  ISETP.GT.U32.AND P6, PT, R10, R19, PT ;  /* 0x000000130a00720c */ /* 0x000fe20003fc4070 */
[----:B------:R-:W-:-:S04]  /*0d30*/  IMAD.HI.U32 R23, R17, R22, RZ ;  /* 0x0000001611177227 */ /* 0x000fc800078e00ff */
[----:B------:R-:W-:-:S04]  /*0d40*/  IMAD.HI.U32 R17, R17, R24, RZ ;  /* 0x0000001811117227 */ /* 0x000fc800078e00ff */
[----:B------:R-:W-:Y:S01]  /*0d50*/  IMAD R20, R21, R18, R20 ;  /* 0x0000001215147224 */ /* 0x000fe200078e0214 */
[----:B------:R-:W-:Y:S01]  /*0d60*/  LOP3.LUT R21, RZ, R8, RZ, 0x33, !PT ;  /* 0x00000008ff157212 */ /* 0x000fe200078e33ff */
[-C--:B------:R-:W-:Y:S02]  /*0d70*/  IMAD R22, R23, R18.reuse, R22 ;  /* 0x0000001217167224 */ /* 0x080fe400078e0216 */
[----:B------:R-:W-:Y:S01]  /*0d80*/  IMAD R18, R17, R18, R24 ;  /* 0x0000001211127224 */ /* 0x000fe200078e0218 */
[----:B------:R-:W-:Y:S01]  /*0d90*/  ISETP.GT.U32.AND P1, PT, R15, R20, PT ;  /* 0x000000140f00720c */ /* 0x000fe20003f24070 */
[----:B------:R-:W-:Y:S01]  /*0da0*/  @!P6 IMAD.IADD R19, R19, 0x1, -R15 ;  /* 0x000000011313e824 */ /* 0x000fe200078e0a0f */
[C---:B------:R-:W-:Y:S02]  /*0db0*/  ISETP.GT.U32.AND P2, PT, R15.reuse, R22, PT ;  /* 0x000000160f00720c */ /* 0x040fe40003f44070 */
[----:B------:R-:W-:Y:S02]  /*0dc0*/  ISETP.GT.U32.AND P3, PT, R15, R18, PT ;  /* 0x000000120f00720c */ /* 0x000fe40003f64070 */
[----:B------:R-:W-:-:S02]  /*0dd0*/  ISETP.GE.AND P6, PT, R4, RZ, PT ;  /* 0x000000ff0400720c */ /* 0x000fc40003fc6270 */
[----:B------:R-:W-:-:S05]  /*0de0*/  @!P0 IADD3 R19, PT, PT, -R19, RZ, RZ ;  /* 0x000000ff13138210 */ /* 0x000fca0007ffe1ff */
[-C--:B------:R-:W-:Y:S02]  /*0df0*/  @!P1 IADD3 R20, PT, PT, R20, -R15.reuse, RZ ;  /* 0x8000000f14149210 */ /* 0x080fe40007ffe0ff */
[----:B------:R-:W-:Y:S01]  /*0e00*/  @!P2 IMAD.IADD R22, R22, 0x1, -R15 ;  /* 0x000000011616a824 */ /* 0x000fe200078e0a0f */
[----:B------:R-:W-:Y:S02]  /*0e10*/  ISETP.GE.AND P2, PT, R14, RZ, PT ;  /* 0x000000ff0e00720c */ /* 0x000fe40003f46270 */
[----:B------:R-:W-:Y:S02]  /*0e20*/  @!P3 IADD3 R18, PT, PT, R18, -R15, RZ ;  /* 0x8000000f1212b210 */ /* 0x000fe40007ffe0ff */
[C---:B------:R-:W-:Y:S02]  /*0e30*/  ISETP.GT.U32.AND P5, PT, R15.reuse, R20, PT ;  /* 0x000000140f00720c */ /* 0x040fe40003fa4070 */
[C---:B------:R-:W-:Y:S02]  /*0e40*/  ISETP.GT.U32.AND P3, PT, R15.reuse, R18, PT ;  /* 0x000000120f00720c */ /* 0x040fe40003f64070 */
[----:B------:R-:W-:-:S02]  /*0e50*/  ISETP.GT.U32.AND P4, PT, R15, R22, PT ;  /* 0x000000160f00720c */ /* 0x000fc40003f84070 */
[----:B------:R-:W-:-:S07]  /*0e60*/  ISETP.GE.AND P1, PT, R5, RZ, PT ;  /* 0x000000ff0500720c */ /* 0x000fce0003f26270 */
[-C--:B------:R-:W-:Y:S02]  /*0e70*/  @!P5 IADD3 R20, PT, PT, R20, -R15.reuse, RZ ;  /* 0x8000000f1414d210 */ /* 0x080fe40007ffe0ff */
[----:B------:R-:W-:Y:S02]  /*0e80*/  @!P3 IADD3 R18, PT, PT, R18, -R15, RZ ;  /* 0x8000000f1212b210 */ /* 0x000fe40007ffe0ff */
[----:B------:R-:W-:Y:S01]  /*0e90*/  ISETP.NE.AND P3, PT, R8, RZ, PT ;  /* 0x000000ff0800720c */ /* 0x000fe20003f65270 */
[----:B------:R-:W-:Y:S02]  /*0ea0*/  @!P2 IMAD.MOV R20, RZ, RZ, -R20 ;  /* 0x000000ffff14a224 */ /* 0x000fe400078e0a14 */
[----:B------:R-:W-:Y:S01]  /*0eb0*/  IMAD.MOV.U32 R17, RZ, RZ, R18 ;  /* 0x000000ffff117224 */ /* 0x000fe200078e0012 */
[C---:B------:R-:W-:Y:S01]  /*0ec0*/  SEL R18, R21.reuse, R19, !P3 ;  /* 0x0000001315127207 */ /* 0x040fe20005800000 */
[----:B------:R-:W-:Y:S01]  /*0ed0*/  @!P4 IMAD.IADD R22, R22, 0x1, -R15 ;  /* 0x000000011616c824 */ /* 0x000fe200078e0a0f */
[----:B------:R-:W-:Y:S01]  /*0ee0*/  SEL R15, R21, R20, !P3 ;  /* 0x00000014150f7207 */ /* 0x000fe20005800000 */
[----:B------:R-:W-:Y:S01]  /*0ef0*/  @!P6 IMAD.MOV R17, RZ, RZ, -R17 ;  /* 0x000000ffff11e224 */ /* 0x000fe200078e0a11 */
[----:B------:R-:W-:-:S02]  /*0f00*/  IADD3 R13, PT, PT, -R18, R13, RZ ;  /* 0x0000000d120d7210 */ /* 0x000fc40007ffe1ff */
[----:B------:R-:W-:Y:S01]  /*0f10*/  @!P1 IADD3 R22, PT, PT, -R22, RZ, RZ ;  /* 0x000000ff16169210 */ /* 0x000fe20007ffe1ff */
[--C-:B------:R-:W-:Y:S01]  /*0f20*/  IMAD.IADD R14, R14, 0x1, -R15.reuse ;  /* 0x000000010e0e7824 */ /* 0x100fe200078e0a0f */
[----:B------:R-:W-:Y:S02]  /*0f30*/  LEA R19, R13, R18, 0x1 ;  /* 0x000000120d137211 */ /* 0x000fe400078e08ff */
[----:B------:R-:W-:Y:S01]  /*0f40*/  SEL R17, R21, R17, !P3 ;  /* 0x0000001115117207 */ /* 0x000fe20005800000 */
[----:B------:R-:W-:Y:S01]  /*0f50*/  IMAD R15, R14, 0x2, R15 ;  /* 0x000000020e0f7824 */ /* 0x000fe200078e020f */
[----:B------:R-:W-:Y:S02]  /*0f60*/  IADD3 R14, PT, PT, R19, R8, RZ ;  /* 0x00000008130e7210 */ /* 0x000fe40007ffe0ff */
[----:B------:R-:W-:Y:S01]  /*0f70*/  SEL R22, R21, R22, !P3 ;  /* 0x0000001615167207 */ /* 0x000fe20005800000 */
[--C-:B------:R-:W-:Y:S01]  /*0f80*/  IMAD.IADD R20, R4, 0x1, -R17.reuse ;  /* 0x0000000104147824 */ /* 0x100fe200078e0a11 */
[----:B------:R-:W-:Y:S01]  /*0f90*/  ISETP.GE.AND P0, PT, R14, R11, PT ;  /* 0x0000000b0e00720c */ /* 0x000fe20003f06270 */
[----:B------:R-:W-:Y:S01]  /*0fa0*/  IMAD.IADD R18, R15, 0x1, R8 ;  /* 0x000000010f127824 */ /* 0x000fe200078e0208 */
[----:B------:R-:W-:Y:S01]  /*0fb0*/  IADD3 R5, PT, PT, R5, -R22, RZ ;  /* 0x8000001605057210 */ /* 0x000fe20007ffe0ff */
[----:B------:R-:W-:-:S03]  /*0fc0*/  IMAD R13, R20, 0x2, R17 ;  /* 0x00000002140d7824 */ /* 0x000fc600078e0211 */
[----:B------:R-:W-:Y:S01]  /*0fd0*/  LEA R5, R5, R22, 0x1 ;  /* 0x0000001605057211 */ /* 0x000fe200078e08ff */
[----:B------:R-:W-:Y:S01]  /*0fe0*/  IMAD.IADD R22, R13, 0x1, R8 ;  /* 0x000000010d167824 */ /* 0x000fe200078e0208 */
[-C--:B------:R-:W-:Y:S02]  /*0ff0*/  ISETP.GE.AND P1, PT, R18, R11.reuse, PT ;  /* 0x0000000b1200720c */ /* 0x080fe40003f26270 */
[----:B------:R-:W-:Y:S02]  /*1000*/  IADD3 R20, PT, PT, R5, R8, RZ ;  /* 0x0000000805147210 */ /* 0x000fe40007ffe0ff */
[-C--:B------:R-:W-:Y:S02]  /*1010*/  ISETP.GE.AND P3, PT, R22, R11.reuse, PT ;  /* 0x0000000b1600720c */ /* 0x080fe40003f66270 */
[----:B------:R-:W-:Y:S01]  /*1020*/  ISETP.GE.AND P2, PT, R20, R11, PT ;  /* 0x0000000b1400720c */ /* 0x000fe20003f46270 */
[----:B------:R-:W-:-:S12]  /*1030*/  @P0 BRA `(.L_x_13) ;  /* 0x00000000002c0947 */ /* 0x000fd80003800000 */
        /* <DEDUP_REMOVED lines=11> */
.L_x_13:
[----:B------:R-:W-:Y:S05]  /*10f0*/  BSYNC.RECONVERGENT B0 ;  /* 0x0000000000007941 */ /* 0x000fea0003800200 */
.L_x_12:
[----:B------:R-:W-:Y:S04]  /*1100*/  BSSY.RECONVERGENT B0, `(.L_x_14) ;  /* 0x000000d000007945 */ /* 0x000fe80003800200 */
[----:B------:R-:W-:Y:S05]  /*1110*/  @P1 BRA `(.L_x_15) ;  /* 0x00000000002c1947 */ /* 0x000fea0003800000 */
[----:B------:R-:W1:Y:S01]  /*1120*/  S2UR UR5, SR_CgaCtaId ;  /* 0x00000000000579c3 */ /* 0x000e620000008800 */
[----:B------:R-:W-:Y:S02]  /*1130*/  UMOV UR4, 0x400 ;  /* 0x0000040000047882 */ /* 0x000fe40000000000 */
[----:B-1----:R-:W-:-:S06]  /*1140*/  ULEA UR4, UR5, UR4, 0x18 ;  /* 0x0000000405047291 */ /* 0x002fcc000f8ec0ff */
[----:B------:R-:W-:-:S05]  /*1150*/  LEA R15, R15, UR4, 0x2 ;  /* 0x000000040f0f7c11 */ /* 0x000fca000f8e10ff */
[----:B0-----:R-:W-:Y:S01]  /*1160*/  IMAD R17, R8, 0x4, R15 ;  /* 0x0000000408117824 */ /* 0x001fe200078e020f */
[----:B------:R-:W-:Y:S04]  /*1170*/  LDS R14, [R15] ;  /* 0x000000000f0e7984 */ /* 0x000fe80000000800 */
[----:B------:R-:W0:Y:S02]  /*1180*/  LDS R19, [R17] ;  /* 0x0000000011137984 */ /* 0x000e240000000800 */
[C-C-:B0-----:R-:W-:Y:S01]  /*1190*/  FADD R18, R14.reuse, R19.reuse ;  /* 0x000000130e127221 */ /* 0x141fe20000000000 */
[----:B------:R-:W-:-:S04]  /*11a0*/  FADD R14, R14, -R19 ;  /* 0x800000130e0e7221 */ /* 0x000fc80000000000 */
[----:B------:R1:W-:Y:S04]  /*11b0*/  STS [R15], R18 ;  /* 0x000000120f007388 */ /* 0x0003e80000000800 */
[----:B------:R1:W-:Y:S02]  /*11c0*/  STS [R17], R14 ;  /* 0x0000000e11007388 */ /* 0x0003e40000000800 */
.L_x_15:
[----:B------:R-:W-:Y:S05]  /*11d0*/  BSYNC.RECONVERGENT B0 ;  /* 0x0000000000007941 */ /* 0x000fea0003800200 */
.L_x_14:
[----:B------:R-:W-:Y:S04]  /*11e0*/  BSSY.RECONVERGENT B0, `(.L_x_16) ;  /* 0x000000d000007945 */ /* 0x000fe80003800200 */
[----:B------:R-:W-:Y:S05]  /*11f0*/  @P2 BRA `(.L_x_17) ;  /* 0x00000000002c2947 */ /* 0x000fea0003800000 */
[----:B------:R-:W2:Y:S01]  /*1200*/  S2UR UR5, SR_CgaCtaId ;  /* 0x00000000000579c3 */ /* 0x000ea20000008800 */
[----:B------:R-:W-:Y:S02]  /*1210*/  UMOV UR4, 0x400 ;  /* 0x0000040000047882 */ /* 0x000fe40000000000 */
[----:B--2---:R-:W-:-:S06]  /*1220*/  ULEA UR4, UR5, UR4, 0x18 ;  /* 0x0000000405047291 */ /* 0x004fcc000f8ec0ff */
[----:B------:R-:W-:-:S04]  /*1230*/  LEA R5, R5, UR4, 0x2 ;  /* 0x0000000405057c11 */ /* 0x000fc8000f8e10ff */
[----:B-1----:R-:W-:Y:S01]  /*1240*/  LEA R15, R8, R5, 0x2 ;  /* 0x00000005080f7211 */ /* 0x002fe200078e10ff */
[----:B------:R-:W-:Y:S04]  /*1250*/  LDS R14, [R5] ;  /* 0x00000000050e7984 */ /* 0x000fe80000000800 */
[----:B0-----:R-:W0:Y:S02]  /*1260*/  LDS R17, [R15] ;  /* 0x000000000f117984 */ /* 0x001e240000000800 */
[C-C-:B0-----:R-:W-:Y:S01]  /*1270*/  FADD R18, R14.reuse, R17.reuse ;  /* 0x000000110e127221 */ /* 0x141fe20000000000 */
[----:B------:R-:W-:-:S04]  /*1280*/  FADD R14, R14, -R17 ;  /* 0x800000110e0e7221 */ /* 0x000fc80000000000 */
[----:B------:R2:W-:Y:S04]  /*1290*/  STS [R5], R18 ;  /* 0x0000001205007388 */ /* 0x0005e80000000800 */
[----:B------:R2:W-:Y:S02]  /*12a0*/  STS [R15], R14 ;  /* 0x0000000e0f007388 */ /* 0x0005e40000000800 */
.L_x_17:
[----:B------:R-:W-:Y:S05]  /*12b0*/  BSYNC.RECONVERGENT B0 ;  /* 0x0000000000007941 */ /* 0x000fea0003800200 */
.L_x_16:
[----:B------:R-:W-:Y:S04]  /*12c0*/  BSSY.RECONVERGENT B0, `(.L_x_18) ;  /* 0x000000d000007945 */ /* 0x000fe80003800200 */
[----:B------:R-:W-:Y:S05]  /*12d0*/  @P3 BRA `(.L_x_19) ;  /* 0x00000000002c3947 */ /* 0x000fea0003800000 */
[----:B------:R-:W3:Y:S01]  /*12e0*/  S2UR UR5, SR_CgaCtaId ;  /* 0x00000000000579c3 */ /* 0x000ee20000008800 */
[----:B------:R-:W-:Y:S02]  /*12f0*/  UMOV UR4, 0x400 ;  /* 0x0000040000047882 */ /* 0x000fe40000000000 */
[----:B---3--:R-:W-:-:S06]  /*1300*/  ULEA UR4, UR5, UR4, 0x18 ;  /* 0x0000000405047291 */ /* 0x008fcc000f8ec0ff */
[----:B------:R-:W-:-:S05]  /*1310*/  LEA R13, R13, UR4, 0x2 ;  /* 0x000000040d0d7c11 */ /* 0x000fca000f8e10ff */
[----:B-12---:R-:W-:Y:S01]  /*1320*/  IMAD R14, R8, 0x4, R13 ;  /* 0x00000004080e7824 */ /* 0x006fe200078e020d */
[----:B------:R-:W-:Y:S04]  /*1330*/  LDS R5, [R13] ;  /* 0x000000000d057984 */ /* 0x000fe80000000800 */
[----:B0-----:R-:W0:Y:S02]  /*1340*/  LDS R18, [R14] ;  /* 0x000000000e127984 */ /* 0x001e240000000800 */
[C-C-:B0-----:R-:W-:Y:S01]  /*1350*/  FADD R20, R5.reuse, R18.reuse ;  /* 0x0000001205147221 */ /* 0x141fe20000000000 */
[----:B------:R-:W-:-:S04]  /*1360*/  FADD R5, R5, -R18 ;  /* 0x8000001205057221 */ /* 0x000fc80000000000 */
[----:B------:R3:W-:Y:S04]  /*1370*/  STS [R13], R20 ;  /* 0x000000140d007388 */ /* 0x0007e80000000800 */
[----:B------:R3:W-:Y:S02]  /*1380*/  STS [R14], R5 ;  /* 0x000000050e007388 */ /* 0x0007e40000000800 */
.L_x_19:
[----:B------:R-:W-:Y:S05]  /*1390*/  BSYNC.RECONVERGENT B0 ;  /* 0x0000000000007941 */ /* 0x000fea0003800200 */
.L_x_18:
[----:B---3--:R-:W-:-:S04]  /*13a0*/  IADD3 R13, PT, PT, R4, UR6, RZ ;  /* 0x00000006040d7c10 */ /* 0x008fc8000fffe0ff */
[----:B------:R-:W-:-:S13]  /*13b0*/  ISETP.GE.U32.AND P0, PT, R13, R0, PT ;  /* 0x000000000d00720c */ /* 0x000fda0003f06070 */
[----:B------:R-:W-:Y:S05]  /*13c0*/  @!P0 BRA `(.L_x_20) ;  /* 0xfffffff400f08947 */ /* 0x000fea000383ffff */
.L_x_5:
[----:B------:R-:W-:Y:S05]  /*13d0*/  BSYNC.RECONVERGENT B1 ;  /* 0x0000000000017941 */ /* 0x000fea0003800200 */
.L_x_4:
[----:B------:R-:W3:Y:S01]  /*13e0*/  LDC R24, c[0x0][0x39c] ;  /* 0x0000e700ff187b82 */ /* 0x000ee20000000800 */
[----:B------:R-:W-:-:S07]  /*13f0*/  IMAD.SHL.U32 R8, R8, 0x2, RZ ;  /* 0x0000000208087824 */ /* 0x000fce00078e00ff */
[----:B------:R-:W-:Y:S01]  /*1400*/  BAR.SYNC.DEFER_BLOCKING 0x0 ;  /* 0x0000000000007b1d */ /* 0x000fe20000010000 */
[----:B---3--:R-:W-:-:S13]  /*1410*/  ISETP.GE.AND P0, PT, R8, R24, PT ;  /* 0x000000180800720c */ /* 0x008fda0003f06270 */
[----:B------:R-:W-:Y:S05]  /*1420*/  @!P0 BRA `(.L_x_21) ;  /* 0xffffffec00e48947 */ /* 0x000fea000383ffff */
.L_x_3:
[----:B------:R-:W3:Y:S01]  /*1430*/  LDCU UR4, c[0x0][0x398] ;  /* 0x00007300ff0477ac */ /* 0x000ee20008000800 */
[----:B------:R-:W-:-:S04]  /*1440*/  SHF.R.U32.HI R27, RZ, 0x5, R3 ;  /* 0x00000005ff1b7819 */ /* 0x000fc80000011603 */
[----:B---3--:R-:W-:-:S13]  /*1450*/  ISETP.GE.AND P0, PT, R27, UR4, PT ;  /* 0x000000041b007c0c */ /* 0x008fda000bf06270 */
[----:B------:R-:W-:Y:S05]  /*1460*/  @P0 EXIT ;  /* 0x000000000000094d */ /* 0x000fea0003800000 */
[----:B------:R-:W3:Y:S01]  /*1470*/  S2UR UR5, SR_CgaCtaId ;  /* 0x00000000000579c3 */ /* 0x000ee20000008800 */
[C---:B------:R-:W-:Y:S01]  /*1480*/  SHF.L.U32 R25, R3.reuse, 0x2, RZ ;  /* 0x0000000203197819 */ /* 0x040fe200000006ff */
[----:B------:R-:W-:Y:S01]  /*1490*/  IMAD.SHL.U32 R22, R3, 0x10, RZ ;  /* 0x0000001003167824 */ /* 0x000fe200078e00ff */
[----:B------:R-:W-:Y:S02]  /*14a0*/  UMOV UR4, 0x400 ;  /* 0x0000040000047882 */ /* 0x000fe40000000000 */
[----:B------:R-:W-:Y:S02]  /*14b0*/  LOP3.LUT R25, R25, 0x7c, RZ, 0xc0, !PT ;  /* 0x0000007c19197812 */ /* 0x000fe400078ec0ff */
[----:B------:R-:W-:Y:S01]  /*14c0*/  LOP3.LUT R22, R22, 0x1f0, RZ, 0xc0, !PT ;  /* 0x000001f016167812 */ /* 0x000fe200078ec0ff */
[----:B------:R-:W4:Y:S01]  /*14d0*/  LDC R0, c[0x0][0x360] ;  /* 0x0000d800ff007b82 */ /* 0x000f220000000800 */
[C---:B------:R-:W-:Y:S02]  /*14e0*/  IADD3 R24, PT, PT, -R25.reuse, -0x4, R24 ;  /* 0xfffffffc19187810 */ /* 0x040fe40007ffe118 */
[----:B------:R-:W-:-:S02]  /*14f0*/  LOP3.LUT R21, R25, 0x80, RZ, 0xfc, !PT ;  /* 0x0000008019157812 */ /* 0x000fc400078efcff */
[----:B0-----:R-:W-:Y:S02]  /*1500*/  LOP3.LUT R20, R25, 0x180, RZ, 0xfc, !PT ;  /* 0x0000018019147812 */ /* 0x001fe400078efcff */
[----:B------:R-:W-:Y:S01]  /*1510*/  LOP3.LUT R23, R24, 0x180, RZ, 0xc0, !PT ;  /* 0x0000018018177812 */ /* 0x000fe200078ec0ff */
[----:B---3--:R-:W-:-:S12]  /*1520*/  ULEA UR4, UR5, UR4, 0x18 ;  /* 0x0000000405047291 */ /* 0x008fd8000f8ec0ff */
.L_x_37:
[----:B0-----:R-:W0:Y:S01]  /*1530*/  LDC R2, c[0x0][0x39c] ;  /* 0x0000e700ff027b82 */ /* 0x001e220000000800 */
[----:B--2---:R-:W-:Y:S01]  /*1540*/  IADD3 R5, PT, PT, R25, 0x3, RZ ;  /* 0x0000000319057810 */ /* 0x004fe20007ffe0ff */
[----:B------:R-:W-:Y:S01]  /*1550*/  BSSY.RECONVERGENT B0, `(.L_x_22) ;  /* 0x0000058000007945 */ /* 0x000fe20003800200 */
[----:B------:R-:W-:Y:S01]  /*1560*/  IMAD.MOV.U32 R26, RZ, RZ, RZ ;  /* 0x000000ffff1a7224 */ /* 0x000fe200078e00ff */
[----:B------:R-:W-:Y:S02]  /*1570*/  MOV R9, R25 ;  /* 0x0000001900097202 */ /* 0x000fe40000000f00 */
[----:B0-----:R-:W-:-:S13]  /*1580*/  ISETP.GE.AND P0, PT, R5, R2, PT ;  /* 0x000000020500720c */ /* 0x001fda0003f06270 */
[----:B------:R-:W-:Y:S05]  /*1590*/  @P0 BRA `(.L_x_23) ;  /* 0x00000004004c0947 */ /* 0x000fea0003800000 */
[----:B------:R-:W-:Y:S01]  /*15a0*/  ISETP.NE.AND P0, PT, R23, 0x180, PT ;  /* 0x000001801700780c */ /* 0x000fe20003f05270 */
[----:B------:R-:W-:Y:S01]  /*15b0*/  BSSY.RECONVERGENT B1, `(.L_x_24) ;  /* 0x0000026000017945 */ /* 0x000fe20003800200 */
[----:B------:R-:W-:Y:S01]  /*15c0*/  ISETP.GE.U32.AND P1, PT, R24, 0x180, PT ;  /* 0x000001801800780c */ /* 0x000fe20003f26070 */
[----:B------:R-:W-:Y:S01]  /*15d0*/  IMAD.MOV.U32 R26, RZ, RZ, RZ ;  /* 0x000000ffff1a7224 */ /* 0x000fe200078e00ff */
[----:B------:R-:W-:-:S09]  /*15e0*/  MOV R28, R25 ;  /* 0x00000019001c7202 */ /* 0x000fd20000000f00 */
[----:B------:R-:W-:Y:S05]  /*15f0*/  @!P0 BRA `(.L_x_25) ;  /* 0x0000000000848947 */ /* 0x000fea0003800000 */
[----:B------:R-:W0:Y:S01]  /*1600*/  LDC.64 R30, c[0x0][0x380] ;  /* 0x0000e000ff1e7b82 */ /* 0x000e220000000a00 */
[----:B------:R-:W-:Y:S01]  /*1610*/  IMAD R5, R27, R2, R25 ;  /* 0x000000021b057224 */ /* 0x000fe200078e0219 */
[----:B------:R-:W2:Y:S03]  /*1620*/  LDS.128 R8, [R22+UR4] ;  /* 0x0000000416087984 */ /* 0x000ea60008000c00 */
[----:B0-----:R-:W-:-:S05]  /*1630*/  IMAD.WIDE R30, R5, 0x4, R30 ;  /* 0x00000004051e7825 */ /* 0x001fca00078e021e */
[----:B------:R-:W2:Y:S01]  /*1640*/  LDG.E.128 R4, desc[UR8][R30.64] ;  /* 0x000000081e047981 */ /* 0x000ea2000c1e1d00 */
[----:B------:R-:W-:Y:S01]  /*1650*/  ISETP.NE.AND P0, PT, R23, RZ, PT ;  /* 0x000000ff1700720c */ /* 0x000fe20003f05270 */
[----:B------:R-:W-:Y:S02]  /*1660*/  IMAD.MOV.U32 R28, RZ, RZ, R21 ;  /* 0x000000ffff1c7224 */ /* 0x000fe400078e0015 */
[----:B--2---:R-:W-:Y:S01]  /*1670*/  FMUL R5, R5, R9 ;  /* 0x0000000905057220 */ /* 0x004fe20000400000 */
[----:B------:R-:W-:-:S03]  /*1680*/  MOV R9, R21 ;  /* 0x0000001500097202 */ /* 0x000fc60000000f00 */
[----:B------:R-:W-:-:S04]  /*1690*/  FFMA R5, R4, R8, R5 ;  /* 0x0000000804057223 */ /* 0x000fc80000000005 */
[----:B------:R-:W-:-:S04]  /*16a0*/  FFMA R6, R6, R10, R5 ;  /* 0x0000000a06067223 */ /* 0x000fc80000000005 */
[----:B------:R-:W-:-:S04]  /*16b0*/  FFMA R6, R7, R11, R6 ;  /* 0x0000000b07067223 */ /* 0x000fc80000000006 */
[----:B------:R-:W-:Y:S01]  /*16c0*/  FADD R26, RZ, R6 ;  /* 0x00000006ff1a7221 */ /* 0x000fe20000000000 */
[----:B------:R-:W-:Y:S06]  /*16d0*/  @!P0 BRA `(.L_x_25) ;  /* 0x00000000004c8947 */ /* 0x000fec0003800000 */
[----:B------:R-:W-:Y:S01]  /*16e0*/  ISETP.NE.AND P0, PT, R23, 0x80, PT ;  /* 0x000000801700780c */ /* 0x000fe20003f05270 */
[----:B------:R-:W2:Y:S04]  /*16f0*/  LDG.E.128 R4, desc[UR8][R30.64+0x200] ;  /* 0x000200081e047981 */ /* 0x000ea8000c1e1d00 */
[----:B-1----:R-:W2:Y:S08]  /*1700*/  LDS.128 R12, [R22+UR4+0x200] ;  /* 0x00020004160c7984 */ /* 0x002eb00008000c00 */
[----:B------:R-:W3:Y:S04]  /*1710*/  @P0 LDG.E.128 R8, desc[UR8][R30.64+0x400] ;  /* 0x000400081e080981 */ /* 0x000ee8000c1e1d00 */
[----:B------:R-:W3:Y:S01]  /*1720*/  @P0 LDS.128 R16, [R22+UR4+0x400] ;  /* 0x0004000416100984 */ /* 0x000ee20008000c00 */
[----:B--2---:R-:W-:-:S04]  /*1730*/  FMUL R5, R5, R13 ;  /* 0x0000000d05057220 */ /* 0x004fc80000400000 */
[----:B------:R-:W-:-:S04]  /*1740*/  FFMA R5, R4, R12, R5 ;  /* 0x0000000c04057223 */ /* 0x000fc80000000005 */
[----:B------:R-:W-:Y:S01]  /*1750*/  FFMA R6, R6, R14, R5 ;  /* 0x0000000e06067223 */ /* 0x000fe20000000005 */
[----:B---3--:R-:W-:-:S03]  /*1760*/  @P0 FMUL R9, R9, R17 ;  /* 0x0000001109090220 */ /* 0x008fc60000400000 */
[----:B------:R-:W-:Y:S01]  /*1770*/  FFMA R7, R7, R15, R6 ;  /* 0x0000000f07077223 */ /* 0x000fe20000000006 */
[----:B------:R-:W-:Y:S01]  /*1780*/  @P0 FFMA R5, R8, R16, R9 ;  /* 0x0000001008050223 */ /* 0x000fe20000000009 */
[----:B------:R-:W-:Y:S02]  /*1790*/  LOP3.LUT R9, R25, 0x100, RZ, 0xfc, !PT ;  /* 0x0000010019097812 */ /* 0x000fe400078efcff */
[----:B------:R-:W-:Y:S01]  /*17a0*/  FADD R26, R26, R7 ;  /* 0x000000071a1a7221 */ /* 0x000fe20000000000 */
[----:B------:R-:W-:Y:S02]  /*17b0*/  @P0 FFMA R10, R10, R18, R5 ;  /* 0x000000120a0a0223 */ /* 0x000fe40000000005 */
[----:B------:R-:W-:Y:S01]  /*17c0*/  IMAD.MOV.U32 R28, RZ, RZ, R9 ;  /* 0x000000ffff1c7224 */ /* 0x000fe200078e0009 */
[----:B------:R-:W-:Y:S01]  /*17d0*/  @P0 MOV R28, R20 ;  /* 0x00000014001c0202 */ /* 0x000fe20000000f00 */
[----:B------:R-:W-:Y:S01]  /*17e0*/  @P0 FFMA R11, R11, R19, R10 ;  /* 0x000000130b0b0223 */ /* 0x000fe2000000000a */
[----:B------:R-:W-:-:S03]  /*17f0*/  @P0 IMAD.MOV.U32 R9, RZ, RZ, R20 ;  /* 0x000000ffff090224 */ /* 0x000fc600078e0014 */
[----:B------:R-:W-:-:S07]  /*1800*/  @P0 FADD R26, R26, R11 ;  /* 0x0000000b1a1a0221 */ /* 0x000fce0000000000 */
.L_x_25:
[----:B------:R-:W-:Y:S05]  /*1810*/  BSYNC.RECONVERGENT B1 ;  /* 0x0000000000017941 */ /* 0x000fea0003800200 */
.L_x_24:
[----:B------:R-:W-:Y:S05]  /*1820*/  @!P1 BRA `(.L_x_23) ;  /* 0x0000000000a89947 */ /* 0x000fea0003800000 */
[----:B------:R-:W0:Y:S01]  /*1830*/  S2R R4, SR_CgaCtaId ;  /* 0x0000000000047919 */ /* 0x000e220000008800 */
[----:B------:R-:W-:Y:S01]  /*1840*/  MOV R29, 0x400 ;  /* 0x00000400001d7802 */ /* 0x000fe20000000f00 */
[----:B------:R-:W-:Y:S03]  /*1850*/  BSSY.RECONVERGENT B1, `(.L_x_23) ;  /* 0x0000027000017945 */ /* 0x000fe60003800200 */
[----:B0-----:R-:W-:-:S07]  /*1860*/  LEA R29, R4, R29, 0x18 ;  /* 0x0000001d041d7211 */ /* 0x001fce00078ec0ff */
.L_x_26:
[----:B------:R-:W0:Y:S01]  /*1870*/  LDC.64 R34, c[0x0][0x380] ;  /* 0x0000e000ff227b82 */ /* 0x000e220000000a00 */
[----:B------:R-:W-:-:S04]  /*1880*/  IMAD R5, R27, R2, R28 ;  /* 0x000000021b057224 */ /* 0x000fc800078e021c */
[----:B0-----:R-:W-:-:S05]  /*1890*/  IMAD.WIDE R34, R5, 0x4, R34 ;  /* 0x0000000405227825 */ /* 0x001fca00078e0222 */
[----:B------:R-:W2:Y:S01]  /*18a0*/  LDG.E.128 R4, desc[UR8][R34.64] ;  /* 0x0000000822047981 */ /* 0x000ea2000c1e1d00 */
[----:B------:R-:W-:-:S03]  /*18b0*/  LEA R30, R28, R29, 0x2 ;  /* 0x0000001d1c1e7211 */ /* 0x000fc600078e10ff */
[----:B-1----:R-:W3:Y:S04]  /*18c0*/  LDG.E.128 R12, desc[UR8][R34.64+0x200] ;  /* 0x00020008220c7981 */ /* 0x002ee8000c1e1d00 */
[----:B------:R-:W2:Y:S04]  /*18d0*/  LDS.128 R8, [R30] ;  /* 0x000000001e087984 */ /* 0x000ea80000000c00 */
[----:B------:R-:W3:Y:S01]  /*18e0*/  LDS.128 R16, [R30+0x200] ;  /* 0x000200001e107984 */ /* 0x000ee20000000c00 */
[----:B--2---:R-:W-:-:S04]  /*18f0*/  FMUL R5, R5, R9 ;  /* 0x0000000905057220 */ /* 0x004fc80000400000 */
[----:B------:R-:W-:Y:S01]  /*1900*/  FFMA R5, R4, R8, R5 ;  /* 0x0000000804057223 */ /* 0x000fe20000000005 */
[----:B---3--:R-:W-:-:S03]  /*1910*/  FMUL R13, R13, R17 ;  /* 0x000000110d0d7220 */ /* 0x008fc60000400000 */
[----:B------:R-:W-:Y:S01]  /*1920*/  FFMA R6, R6, R10, R5 ;  /* 0x0000000a06067223 */ /* 0x000fe20000000005 */
[----:B------:R-:W-:-:S03]  /*1930*/  FFMA R13, R12, R16, R13 ;  /* 0x000000100c0d7223 */ /* 0x000fc6000000000d */
[----:B------:R-:W-:Y:S02]  /*1940*/  FFMA R31, R7, R11, R6 ;  /* 0x0000000b071f7223 */ /* 0x000fe40000000006 */
[----:B------:R-:W2:Y:S04]  /*1950*/  LDG.E.128 R8, desc[UR8][R34.64+0x400] ;  /* 0x0004000822087981 */ /* 0x000ea8000c1e1d00 */
[----:B------:R-:W3:Y:S01]  /*1960*/  LDG.E.128 R4, desc[UR8][R34.64+0x600] ;  /* 0x0006000822047981 */ /* 0x000ee2000c1e1d00 */
[----:B------:R-:W-:Y:S01]  /*1970*/  FFMA R14, R14, R18, R13 ;  /* 0x000000120e0e7223 */ /* 0x000fe2000000000d */
[----:B------:R-:W-:-:S03]  /*1980*/  FADD R31, R31, R26 ;  /* 0x0000001a1f1f7221 */ /* 0x000fc60000000000 */
[----:B------:R-:W-:Y:S02]  /*1990*/  FFMA R32, R15, R19, R14 ;  /* 0x000000130f207223 */ /* 0x000fe4000000000e */
[----:B------:R-:W2:Y:S02]  /*19a0*/  LDS.128 R12, [R30+0x400] ;  /* 0x000400001e0c7984 */ /* 0x000ea40000000c00 */
[----:B------:R-:W-:Y:S02]  /*19b0*/  FADD R31, R31, R32 ;  /* 0x000000201f1f7221 */ /* 0x000fe40000000000 */
[----:B------:R-:W3:Y:S01]  /*19c0*/  LDS.128 R16, [R30+0x600] ;  /* 0x000600001e107984 */ /* 0x000ee20000000c00 */
[----:B--2---:R-:W-:-:S04]  /*19d0*/  FMUL R9, R9, R13 ;  /* 0x0000000d09097220 */ /* 0x004fc80000400000 */
[----:B------:R-:W-:Y:S01]  /*19e0*/  FFMA R9, R8, R12, R9 ;  /* 0x0000000c08097223 */ /* 0x000fe20000000009 */
[----:B---3--:R-:W-:-:S03]  /*19f0*/  FMUL R5, R5, R17 ;  /* 0x0000001105057220 */ /* 0x008fc60000400000 */
[----:B------:R-:W-:Y:S01]  /*1a00*/  FFMA R10, R10, R14, R9 ;  /* 0x0000000e0a0a7223 */ /* 0x000fe20000000009 */
[----:B------:R-:W-:Y:S02]  /*1a10*/  VIADD R9, R28, 0x203 ;  /* 0x000002031c097836 */ /* 0x000fe40000000000 */
[----:B------:R-:W-:Y:S01]  /*1a20*/  FFMA R5, R4, R16, R5 ;  /* 0x0000001004057223 */ /* 0x000fe20000000005 */
[----:B------:R-:W-:Y:S02]  /*1a30*/  FFMA R10, R11, R15, R10 ;  /* 0x0000000f0b0a7223 */ /* 0x000fe4000000000a */
[----:B------:R-:W-:Y:S01]  /*1a40*/  ISETP.GE.AND P0, PT, R9, R2, PT ;  /* 0x000000020900720c */ /* 0x000fe20003f06270 */
[----:B------:R-:W-:Y:S01]  /*1a50*/  FFMA R6, R6, R18, R5 ;  /* 0x0000001206067223 */ /* 0x000fe20000000005 */
[----:B------:R-:W-:Y:S01]  /*1a60*/  IADD3 R9, PT, PT, R28, 0x200, RZ ;  /* 0x000002001c097810 */ /* 0x000fe20007ffe0ff */
[----:B------:R-:W-:Y:S02]  /*1a70*/  FADD R10, R31, R10 ;  /* 0x0000000a1f0a7221 */ /* 0x000fe40000000000 */
[----:B------:R-:W-:-:S02]  /*1a80*/  FFMA R7, R7, R19, R6 ;  /* 0x0000001307077223 */ /* 0x000fc40000000006 */
[----:B------:R-:W-:Y:S02]  /*1a90*/  IMAD.MOV.U32 R28, RZ, RZ, R9 ;  /* 0x000000ffff1c7224 */ /* 0x000fe400078e0009 */
[----:B------:R-:W-:-:S04]  /*1aa0*/  FADD R26, R10, R7 ;  /* 0x000000070a1a7221 */ /* 0x000fc80000000000 */
[----:B------:R-:W-:Y:S05]  /*1ab0*/  @!P0 BRA `(.L_x_26) ;  /* 0xfffffffc006c8947 */ /* 0x000fea000383ffff */
[----:B------:R-:W-:Y:S05]  /*1ac0*/  BSYNC.RECONVERGENT B1 ;  /* 0x0000000000017941 */ /* 0x000fea0003800200 */
.L_x_23:
[----:B------:R-:W-:Y:S05]  /*1ad0*/  BSYNC.RECONVERGENT B0 ;  /* 0x0000000000007941 */ /* 0x000fea0003800200 */
.L_x_22:
[----:B------:R-:W-:Y:S01]  /*1ae0*/  ISETP.GE.AND P0, PT, R9, R2, PT ;  /* 0x000000020900720c */ /* 0x000fe20003f06270 */
[----:B------:R-:W-:-:S12]  /*1af0*/  BSSY.RECONVERGENT B0, `(.L_x_27) ;  /* 0x000009f000007945 */ /* 0x000fd80003800200 */
[----:B------:R-:W-:Y:S05]  /*1b00*/  @P0 BRA `(.L_x_28) ;  /* 0x0000000800740947 */ /* 0x000fea0003800000 */
[----:B------:R-:W-:Y:S01]  /*1b10*/  VIADDMNMX R4, R9, 0x20, R2, !PT ;  /* 0x0000002009047846 */ /* 0x000fe20007800102 */
[----:B------:R-:W-:Y:S01]  /*1b20*/  BSSY.RECONVERGENT B1, `(.L_x_29) ;  /* 0x0000045000017945 */ /* 0x000fe20003800200 */
[----:B------:R-:W-:-:S04]  /*1b30*/  LOP3.LUT R5, RZ, R9, RZ, 0x33, !PT ;  /* 0x00000009ff057212 */ /* 0x000fc800078e33ff */
[----:B------:R-:W-:-:S04]  /*1b40*/  IADD3 R4, PT, PT, R4, R5, RZ ;  /* 0x0000000504047210 */ /* 0x000fc80007ffe0ff */
[C---:B------:R-:W-:Y:S02]  /*1b50*/  ISETP.GE.U32.AND P0, PT, R4.reuse, 0x1e0, PT ;  /* 0x000001e00400780c */ /* 0x040fe40003f06070 */
[----:B------:R-:W-:-:S04]  /*1b60*/  LEA.HI R6, R4, 0x1, RZ, 0x1b ;  /* 0x0000000104067811 */ /* 0x000fc800078fd8ff */
[----:B-1----:R-:W-:-:S04]  /*1b70*/  LOP3.LUT R17, R6, 0xf, RZ, 0xc0, !PT ;  /* 0x0000000f06117812 */ /* 0x002fc800078ec0ff */
[----:B------:R-:W-:-:S03]  /*1b80*/  ISETP.NE.AND P1, PT, R17, RZ, PT ;  /* 0x000000ff1100720c */ /* 0x000fc60003f25270 */
[----:B------:R-:W-:Y:S10]  /*1b90*/  @!P0 BRA `(.L_x_30) ;  /* 0x0000000000f48947 */ /* 0x000ff40003800000 */
[----:B------:R-:W0:Y:S01]  /*1ba0*/  S2R R5, SR_CgaCtaId ;  /* 0x0000000000057919 */ /* 0x000e220000008800 */
[----:B------:R-:W-:Y:S01]  /*1bb0*/  MOV R8, 0x400 ;  /* 0x0000040000087802 */ /* 0x000fe20000000f00 */
[----:B------:R-:W-:Y:S01]  /*1bc0*/  IMAD.MOV.U32 R10, RZ, RZ, RZ ;  /* 0x000000ffff0a7224 */ /* 0x000fe200078e00ff */
[----:B------:R-:W-:Y:S02]  /*1bd0*/  LOP3.LUT R7, R6, 0xffffff0, RZ, 0xc0, !PT ;  /* 0x0ffffff006077812 */ /* 0x000fe400078ec0ff */
[----:B0-----:R-:W-:-:S07]  /*1be0*/  LEA R8, R5, R8, 0x18 ;  /* 0x0000000805087211 */ /* 0x001fce00078ec0ff */
.L_x_31:
[----:B------:R-:W0:Y:S01]  /*1bf0*/  LDC.64 R4, c[0x0][0x380] ;  /* 0x0000e000ff047b82 */ /* 0x000e220000000a00 */
[----:B------:R-:W-:-:S04]  /*1c00*/  IMAD R11, R27, R2, R9 ;  /* 0x000000021b0b7224 */ /* 0x000fc800078e0209 */
[----:B0-----:R-:W-:-:S05]  /*1c10*/  IMAD.WIDE R4, R11, 0x4, R4 ;  /* 0x000000040b047825 */ /* 0x001fca00078e0204 */
[----:B------:R-:W2:Y:S04]  /*1c20*/  LDG.E R15, desc[UR8][R4.64] ;  /* 0x00000008040f7981 */ /* 0x000ea8000c1e1900 */
[----:B------:R-:W3:Y:S04]  /*1c30*/  LDG.E R19, desc[UR8][R4.64+0x80] ;  /* 0x0000800804137981 */ /* 0x000ee8000c1e1900 */
[----:B------:R-:W5:Y:S04]  /*1c40*/  LDG.E R14, desc[UR8][R4.64+0x100] ;  /* 0x00010008040e7981 */ /* 0x000f68000c1e1900 */
[----:B------:R-:W4:Y:S04]  /*1c50*/  LDG.E R13, desc[UR8][R4.64+0x180] ;  /* 0x00018008040d7981 */ /* 0x000f28000c1e1900 */
[----:B------:R-:W4:Y:S01]  /*1c60*/  LDG.E R12, desc[UR8][R4.64+0x200] ;  /* 0x00020008040c7981 */ /* 0x000f22000c1e1900 */
[----:B------:R-:W-:-:S05]  /*1c70*/  LEA R11, R9, R8, 0x2 ;  /* 0x00000008090b7211 */ /* 0x000fca00078e10ff */
[----:B------:R-:W2:Y:S04]  /*1c80*/  LDS R16, [R11] ;  /* 0x000000000b107984 */ /* 0x000ea80000000800 */
[----:B------:R-:W3:Y:S04]  /*1c90*/  LDS R18, [R11+0x80] ;  /* 0x000080000b127984 */ /* 0x000ee80000000800 */
[----:B------:R-:W-:Y:S01]  /*1ca0*/  LDS R28, [R11+0x780] ;  /* 0x000780000b1c7984 */ /* 0x000fe20000000800 */
[----:B--2---:R-:W-:-:S03]  /*1cb0*/  FFMA R16, R15, R16, R26 ;  /* 0x000000100f107223 */ /* 0x004fc6000000001a */
[----:B------:R-:W2:Y:S01]  /*1cc0*/  LDG.E R15, desc[UR8][R4.64+0x280] ;  /* 0x00028008040f7981 */ /* 0x000ea2000c1e1900 */
[----:B---3--:R-:W-:-:S03]  /*1cd0*/  FFMA R19, R19, R18, R16 ;  /* 0x0000001213137223 */ /* 0x008fc60000000010 */
[----:B------:R-:W5:Y:S04]  /*1ce0*/  LDS R18, [R11+0x100] ;  /* 0x000100000b127984 */ /* 0x000f680000000800 */
[----:B------:R-:W3:Y:S04]  /*1cf0*/  LDG.E R16, desc[UR8][R4.64+0x300] ;  /* 0x0003000804107981 */ /* 0x000ee8000c1e1900 */
[----:B------:R-:W-:Y:S01]  /*1d00*/  LDS R26, [R11+0x480] ;  /* 0x000480000b1a7984 */ /* 0x000fe20000000800 */
[----:B-----5:R-:W-:-:S03]  /*1d10*/  FFMA R18, R14, R18, R19 ;  /* 0x000000120e127223 */ /* 0x020fc60000000013 */
[----:B------:R-:W4:Y:S04]  /*1d20*/  LDS R19, [R11+0x180] ;  /* 0x000180000b137984 */ /* 0x000f280000000800 */
[----:B------:R-:W5:Y:S01]  /*1d30*/  LDG.E R14, desc[UR8][R4.64+0x380] ;  /* 0x00038008040e7981 */ /* 0x000f62000c1e1900 */
[----:B----4-:R-:W-:-:S03]  /*1d40*/  FFMA R19, R13, R19, R18 ;  /* 0x000000130d137223 */ /* 0x010fc60000000012 */
[----:B------:R-:W0:Y:S04]  /*1d50*/  LDS R18, [R11+0x200] ;  /* 0x000200000b127984 */ /* 0x000e280000000800 */
[----:B------:R-:W4:Y:S01]  /*1d60*/  LDG.E R13, desc[UR8][R4.64+0x400] ;  /* 0x00040008040d7981 */ /* 0x000f22000c1e1900 */
[----:B0-----:R-:W-:-:S03]  /*1d70*/  FFMA R18, R12, R18, R19 ;  /* 0x000000120c127223 */ /* 0x001fc60000000013 */
[----:B------:R-:W4:Y:S04]  /*1d80*/  LDG.E R12, desc[UR8][R4.64+0x480] ;  /* 0x00048008040c7981 */ /* 0x000f28000c1e1900 */
[----:B------:R-:W2:Y:S02]  /*1d90*/  LDS R19, [R11+0x280] ;  /* 0x000280000b137984 */ /* 0x000ea40000000800 */
[----:B--2---:R-:W-:Y:S02]  /*1da0*/  FFMA R15, R15, R19, R18 ;  /* 0x000000130f0f7223 */ /* 0x004fe40000000012 */
[----:B------:R-:W3:Y:S02]  /*1db0*/  LDS R18, [R11+0x300] ;  /* 0x000300000b127984 */ /* 0x000ee40000000800 */
[----:B---3--:R-:W-:-:S02]  /*1dc0*/  FFMA R19, R16, R18, R15 ;  /* 0x0000001210137223 */ /* 0x008fc4000000000f */
[----:B------:R-:W5:Y:S04]  /*1dd0*/  LDS R16, [R11+0x380] ;  /* 0x000380000b107984 */ /* 0x000f680000000800 */
[----:B------:R-:W2:Y:S04]  /*1de0*/  LDG.E R15, desc[UR8][R4.64+0x500] ;  /* 0x00050008040f7981 */ /* 0x000ea8000c1e1900 */
[----:B------:R-:W4:Y:S01]  /*1df0*/  LDS R18, [R11+0x400] ;  /* 0x000400000b127984 */ /* 0x000f220000000800 */
[----:B-----5:R-:W-:-:S03]  /*1e00*/  FFMA R16, R14, R16, R19 ;  /* 0x000000100e107223 */ /* 0x020fc60000000013 */
[----:B------:R-:W3:Y:S01]  /*1e10*/  LDG.E R14, desc[UR8][R4.64+0x580] ;  /* 0x00058008040e7981 */ /* 0x000ee2000c1e1900 */
[----:B----4-:R-:W-:-:S03]  /*1e20*/  FFMA R19, R13, R18, R16 ;  /* 0x000000120d137223 */ /* 0x010fc60000000010 */
[----:B------:R-:W4:Y:S04]  /*1e30*/  LDG.E R13, desc[UR8][R4.64+0x600] ;  /* 0x00060008040d7981 */ /* 0x000f28000c1e1900 */
[----:B------:R-:W5:Y:S01]  /*1e40*/  LDG.E R16, desc[UR8][R4.64+0x680] ;  /* 0x0006800804107981 */ /* 0x000f62000c1e1900 */
[----:B------:R-:W-:-:S03]  /*1e50*/  FFMA R18, R12, R26, R19 ;  /* 0x0000001a0c127223 */ /* 0x000fc60000000013 */
[----:B------:R-:W5:Y:S04]  /*1e60*/  LDG.E R12, desc[UR8][R4.64+0x700] ;  /* 0x00070008040c7981 */ /* 0x000f68000c1e1900 */
[----:B------:R-:W5:Y:S01]  /*1e70*/  LDG.E R26, desc[UR8][R4.64+0x780] ;  /* 0x00078008041a7981 */ /* 0x000f62000c1e1900 */
[----:B------:R-:W-:Y:S01]  /*1e80*/  VIADD R10, R10, 0x10 ;  /* 0x000000100a0a7836 */ /* 0x000fe20000000000 */
[----:B------:R-:W-:Y:S02]  /*1e90*/  IADD3 R9, PT, PT, R9, 0x200, RZ ;  /* 0x0000020009097810 */ /* 0x000fe40007ffe0ff */
[----:B------:R-:W2:Y:S02]  /*1ea0*/  LDS R19, [R11+0x500] ;  /* 0x000500000b137984 */ /* 0x000ea40000000800 */
[----:B------:R-:W-:Y:S01]  /*1eb0*/  ISETP.NE.AND P0, PT, R10, R7, PT ;  /* 0x000000070a00720c */ /* 0x000fe20003f05270 */
[----:B--2---:R-:W-:-:S02]  /*1ec0*/  FFMA R15, R15, R19, R18 ;  /* 0x000000130f0f7223 */ /* 0x004fc40000000012 */
[----:B------:R-:W3:Y:S04]  /*1ed0*/  LDS R18, [R11+0x580] ;  /* 0x000580000b127984 */ /* 0x000ee80000000800 */
[----:B------:R-:W4:Y:S01]  /*1ee0*/  LDS R19, [R11+0x600] ;  /* 0x000600000b137984 */ /* 0x000f220000000800 */
[----:B---3--:R-:W-:-:S03]  /*1ef0*/  FFMA R14, R14, R18, R15 ;  /* 0x000000120e0e7223 */ /* 0x008fc6000000000f */
[----:B------:R-:W5:Y:S01]  /*1f00*/  LDS R15, [R11+0x680] ;  /* 0x000680000b0f7984 */ /* 0x000f620000000800 */
[----:B----4-:R-:W-:-:S03]  /*1f10*/  FFMA R13, R13, R19, R14 ;  /* 0x000000130d0d7223 */ /* 0x010fc6000000000e */
[----:B------:R-:W0:Y:S01]  /*1f20*/  LDS R18, [R11+0x700] ;  /* 0x000700000b127984 */ /* 0x000e220000000800 */
[----:B-----5:R-:W-:-:S04]  /*1f30*/  FFMA R13, R16, R15, R13 ;  /* 0x0000000f100d7223 */ /* 0x020fc8000000000d */
[----:B0-----:R-:W-:-:S04]  /*1f40*/  FFMA R13, R12, R18, R13 ;  /* 0x000000120c0d7223 */ /* 0x001fc8000000000d */
[----:B------:R-:W-:Y:S01]  /*1f50*/  FFMA R26, R26, R28, R13 ;  /* 0x0000001c1a1a7223 */ /* 0x000fe2000000000d */
[----:B------:R-:W-:Y:S06]  /*1f60*/  @P0 BRA `(.L_x_31) ;  /* 0xfffffffc00200947 */ /* 0x000fec000383ffff */
.L_x_30:
[----:B------:R-:W-:Y:S05]  /*1f70*/  BSYNC.RECONVERGENT B1 ;  /* 0x0000000000017941 */ /* 0x000fea0003800200 */
.L_x_29:
[----:B------:R-:W-:Y:S05]  /*1f80*/  @!P1 BRA `(.L_x_28) ;  /* 0x0000000400549947 */ /* 0x000fea0003800000 */
[----:B------:R-:W-:Y:S01]  /*1f90*/  ISETP.GE.U32.AND P0, PT, R17, 0x8, PT ;  /* 0x000000081100780c */ /* 0x000fe20003f06070 */
[----:B------:R-:W-:Y:S01]  /*1fa0*/  BSSY.RECONVERGENT B1, `(.L_x_32) ;  /* 0x0000024000017945 */ /* 0x000fe20003800200 */
[----:B------:R-:W-:-:S04]  /*1fb0*/  LOP3.LUT R16, R6, 0x7, RZ, 0xc0, !PT ;  /* 0x0000000706107812 */ /* 0x000fc800078ec0ff */
[----:B------:R-:W-:-:S07]  /*1fc0*/  ISETP.NE.AND P1, PT, R16, RZ, PT ;  /* 0x000000ff1000720c */ /* 0x000fce0003f25270 */
[----:B------:R-:W-:Y:S06]  /*1fd0*/  @!P0 BRA `(.L_x_33) ;  /* 0x0000000000808947 */ /* 0x000fec0003800000 */
[----:B------:R-:W0:Y:S01]  /*1fe0*/  LDC.64 R4, c[0x0][0x380] ;  /* 0x0000e000ff047b82 */ /* 0x000e220000000a00 */
[----:B------:R-:W-:-:S04]  /*1ff0*/  IMAD R7, R27, R2, R9 ;  /* 0x000000021b077224 */ /* 0x000fc800078e0209 */
[----:B0-----:R-:W-:-:S05]  /*2000*/  IMAD.WIDE R4, R7, 0x4, R4 ;  /* 0x0000000407047825 */ /* 0x001fca00078e0204 */
[----:B------:R-:W2:Y:S04]  /*2010*/  LDG.E R17, desc[UR8][R4.64] ;  /* 0x0000000804117981 */ /* 0x000ea8000c1e1900 */
[----:B------:R-:W3:Y:S04]  /*2020*/  LDG.E R15, desc[UR8][R4.64+0x80] ;  /* 0x00008008040f7981 */ /* 0x000ee8000c1e1900 */
[----:B------:R-:W5:Y:S04]  /*2030*/  LDG.E R10, desc[UR8][R4.64+0x100] ;  /* 0x00010008040a7981 */ /* 0x000f68000c1e1900 */
[----:B------:R-:W4:Y:S04]  /*2040*/  LDG.E R12, desc[UR8][R4.64+0x180] ;  /* 0x00018008040c7981 */ /* 0x000f28000c1e1900 */
[----:B------:R-:W4:Y:S04]  /*2050*/  LDG.E R11, desc[UR8][R4.64+0x200] ;  /* 0x00020008040b7981 */ /* 0x000f28000c1e1900 */
[----:B------:R-:W4:Y:S04]  /*2060*/  LDG.E R8, desc[UR8][R4.64+0x280] ;  /* 0x0002800804087981 */ /* 0x000f28000c1e1900 */
[----:B------:R-:W4:Y:S04]  /*2070*/  LDG.E R7, desc[UR8][R4.64+0x300] ;  /* 0x0003000804077981 */ /* 0x000f28000c1e1900 */
[----:B------:R0:W4:Y:S01]  /*2080*/  LDG.E R13, desc[UR8][R4.64+0x380] ;  /* 0x00038008040d7981 */ /* 0x000122000c1e1900 */
[----:B------:R-:W1:Y:S01]  /*2090*/  S2UR UR6, SR_CgaCtaId ;  /* 0x00000000000679c3 */ /* 0x000e620000008800 */
[----:B------:R-:W-:-:S02]  /*20a0*/  UMOV UR5, 0x400 ;  /* 0x0000040000057882 */ /* 0x000fc40000000000 */
[----:B-1----:R-:W-:-:S06]  /*20b0*/  ULEA UR5, UR6, UR5, 0x18 ;  /* 0x0000000506057291 */ /* 0x002fcc000f8ec0ff */
[C---:B------:R-:W-:Y:S01]  /*20c0*/  LEA R14, R9.reuse, UR5, 0x2 ;  /* 0x00000005090e7c11 */ /* 0x040fe2000f8e10ff */
[----:B------:R-:W-:-:S04]  /*20d0*/  VIADD R9, R9, 0x100 ;  /* 0x0000010009097836 */ /* 0x000fc80000000000 */
[----:B------:R-:W2:Y:S04]  /*20e0*/  LDS R18, [R14] ;  /* 0x000000000e127984 */ /* 0x000ea80000000800 */
[----:B------:R-:W3:Y:S04]  /*20f0*/  LDS R19, [R14+0x80] ;  /* 0x000080000e137984 */ /* 0x000ee80000000800 */
[----:B0-----:R-:W-:Y:S04]  /*2100*/  LDS R4, [R14+0x200] ;  /* 0x000200000e047984 */ /* 0x001fe80000000800 */
[----:B------:R-:W-:Y:S01]  /*2110*/  LDS R5, [R14+0x280] ;  /* 0x000280000e057984 */ /* 0x000fe20000000800 */
[----:B--2---:R-:W-:-:S03]  /*2120*/  FFMA R18, R17, R18, R26 ;  /* 0x0000001211127223 */ /* 0x004fc6000000001a */
[----:B------:R-:W5:Y:S01]  /*2130*/  LDS R26, [R14+0x100] ;  /* 0x000100000e1a7984 */ /* 0x000f620000000800 */
[----:B---3--:R-:W-:-:S03]  /*2140*/  FFMA R15, R15, R19, R18 ;  /* 0x000000130f0f7223 */ /* 0x008fc60000000012 */
[----:B------:R-:W4:Y:S01]  /*2150*/  LDS R17, [R14+0x180] ;  /* 0x000180000e117984 */ /* 0x000f220000000800 */
[----:B-----5:R-:W-:-:S03]  /*2160*/  FFMA R15, R10, R26, R15 ;  /* 0x0000001a0a0f7223 */ /* 0x020fc6000000000f */
[----:B------:R-:W0:Y:S01]  /*2170*/  LDS R10, [R14+0x300] ;  /* 0x000300000e0a7984 */ /* 0x000e220000000800 */
[----:B----4-:R-:W-:-:S03]  /*2180*/  FFMA R12, R12, R17, R15 ;  /* 0x000000110c0c7223 */ /* 0x010fc6000000000f */
[----:B------:R-:W1:Y:S01]  /*2190*/  LDS R26, [R14+0x380] ;  /* 0x000380000e1a7984 */ /* 0x000e620000000800 */
[----:B------:R-:W-:-:S04]  /*21a0*/  FFMA R11, R11, R4, R12 ;  /* 0x000000040b0b7223 */ /* 0x000fc8000000000c */
[----:B------:R-:W-:-:S04]  /*21b0*/  FFMA R8, R8, R5, R11 ;  /* 0x0000000508087223 */ /* 0x000fc8000000000b */
[----:B0-----:R-:W-:-:S04]  /*21c0*/  FFMA R8, R7, R10, R8 ;  /* 0x0000000a07087223 */ /* 0x001fc80000000008 */
[----:B-1----:R-:W-:-:S07]  /*21d0*/  FFMA R26, R13, R26, R8 ;  /* 0x0000001a0d1a7223 */ /* 0x002fce0000000008 */
.L_x_33:
[----:B------:R-:W-:Y:S05]  /*21e0*/  BSYNC.RECONVERGENT B1 ;  /* 0x0000000000017941 */ /* 0x000fea0003800200 */
.L_x_32:
        /* <DEDUP_REMOVED lines=12> */
[----:B------:R-:W4:Y:S01]  /*22b0*/  LDG.E R16, desc[UR8][R4.64+0x180] ;  /* 0x0001800804107981 */ /* 0x000f22000c1e1900 */
[----:B------:R-:W0:Y:S01]  /*22c0*/  S2UR UR6, SR_CgaCtaId ;  /* 0x00000000000679c3 */ /* 0x000e220000008800 */
[----:B------:R-:W-:-:S02]  /*22d0*/  UMOV UR5, 0x400 ;  /* 0x0000040000057882 */ /* 0x000fc40000000000 */
[----:B0-----:R-:W-:-:S06]  /*22e0*/  ULEA UR5, UR6, UR5, 0x18 ;  /* 0x0000000506057291 */ /* 0x001fcc000f8ec0ff */
[C---:B------:R-:W-:Y:S02]  /*22f0*/  LEA R8, R9.reuse, UR5, 0x2 ;  /* 0x0000000509087c11 */ /* 0x040fe4000f8e10ff */
[----:B------:R-:W-:-:S03]  /*2300*/  IADD3 R9, PT, PT, R9, 0x80, RZ ;  /* 0x0000008009097810 */ /* 0x000fc60007ffe0ff */
[----:B------:R-:W2:Y:S04]  /*2310*/  LDS R10, [R8] ;  /* 0x00000000080a7984 */ /* 0x000ea80000000800 */
[----:B------:R-:W3:Y:S04]  /*2320*/  LDS R11, [R8+0x80] ;  /* 0x00008000080b7984 */ /* 0x000ee80000000800 */
[----:B------:R-:W5:Y:S04]  /*2330*/  LDS R13, [R8+0x100] ;  /* 0x00010000080d7984 */ /* 0x000f680000000800 */
[----:B------:R-:W4:Y:S01]  /*2340*/  LDS R15, [R8+0x180] ;  /* 0x00018000080f7984 */ /* 0x000f220000000800 */
[----:B--2---:R-:W-:-:S04]  /*2350*/  FFMA R7, R7, R10, R26 ;  /* 0x0000000a07077223 */ /* 0x004fc8000000001a */
[----:B---3--:R-:W-:-:S04]  /*2360*/  FFMA R7, R12, R11, R7 ;  /* 0x0000000b0c077223 */ /* 0x008fc80000000007 */
[----:B-----5:R-:W-:-:S04]  /*2370*/  FFMA R7, R14, R13, R7 ;  /* 0x0000000d0e077223 */ /* 0x020fc80000000007 */
[----:B----4-:R-:W-:-:S07]  /*2380*/  FFMA R26, R16, R15, R7 ;  /* 0x0000000f101a7223 */ /* 0x010fce0000000007 */
.L_x_35:
[----:B------:R-:W-:Y:S05]  /*2390*/  BSYNC.RECONVERGENT B1 ;  /* 0x0000000000017941 */ /* 0x000fea0003800200 */
.L_x_34:
[----:B------:R-:W-:Y:S05]  /*23a0*/  @!P1 BRA `(.L_x_28) ;  /* 0x00000000004c9947 */ /* 0x000fea0003800000 */
[----:B------:R-:W0:Y:S01]  /*23b0*/  LDC.64 R4, c[0x0][0x380] ;  /* 0x0000e000ff047b82 */ /* 0x000e220000000a00 */
[----:B------:R-:W-:-:S04]  /*23c0*/  IMAD R7, R27, R2, R9 ;  /* 0x000000021b077224 */ /* 0x000fc800078e0209 */
[----:B0-----:R-:W-:-:S05]  /*23d0*/  IMAD.WIDE R4, R7, 0x4, R4 ;  /* 0x0000000407047825 */ /* 0x001fca00078e0204 */
[----:B------:R-:W2:Y:S01]  /*23e0*/  LDG.E R7, desc[UR8][R4.64] ;  /* 0x0000000804077981 */ /* 0x000ea2000c1e1900 */
[----:B------:R-:W0:Y:S01]  /*23f0*/  S2UR UR6, SR_CgaCtaId ;  /* 0x00000000000679c3 */ /* 0x000e220000008800 */
[----:B------:R-:W-:Y:S01]  /*2400*/  UMOV UR5, 0x400 ;  /* 0x0000040000057882 */ /* 0x000fe20000000000 */
[----:B------:R-:W-:Y:S01]  /*2410*/  ISETP.NE.AND P0, PT, R6, 0x1, PT ;  /* 0x000000010600780c */ /* 0x000fe20003f05270 */
[----:B0-----:R-:W-:-:S06]  /*2420*/  ULEA UR5, UR6, UR5, 0x18 ;  /* 0x0000000506057291 */ /* 0x001fcc000f8ec0ff */
[----:B------:R-:W-:-:S05]  /*2430*/  LEA R8, R9, UR5, 0x2 ;  /* 0x0000000509087c11 */ /* 0x000fca000f8e10ff */
[----:B------:R-:W2:Y:S02]  /*2440*/  LDS R2, [R8] ;  /* 0x0000000008027984 */ /* 0x000ea40000000800 */
[----:B--2---:R-:W-:Y:S01]  /*2450*/  FFMA R26, R7, R2, R26 ;  /* 0x00000002071a7223 */ /* 0x004fe2000000001a */
[----:B------:R-:W-:Y:S06]  /*2460*/  @!P0 BRA `(.L_x_28) ;  /* 0x00000000001c8947 */ /* 0x000fec0003800000 */
[----:B------:R-:W-:Y:S01]  /*2470*/  ISETP.NE.AND P0, PT, R6, 0x2, PT ;  /* 0x000000020600780c */ /* 0x000fe20003f05270 */
[----:B------:R-:W2:Y:S04]  /*2480*/  LDG.E R7, desc[UR8][R4.64+0x80] ;  /* 0x0000800804077981 */ /* 0x000ea8000c1e1900 */
[----:B------:R-:W2:Y:S08]  /*2490*/  LDS R2, [R8+0x80] ;  /* 0x0000800008027984 */ /* 0x000eb00000000800 */
[----:B------:R-:W3:Y:S04]  /*24a0*/  @P0 LDG.E R9, desc[UR8][R4.64+0x100] ;  /* 0x0001000804090981 */ /* 0x000ee8000c1e1900 */
[----:B------:R-:W3:Y:S01]  /*24b0*/  @P0 LDS R6, [R8+0x100] ;  /* 0x0001000008060984 */ /* 0x000ee20000000800 */
[----:B--2---:R-:W-:-:S04]  /*24c0*/  FFMA R26, R7, R2, R26 ;  /* 0x00000002071a7223 */ /* 0x004fc8000000001a */
[----:B---3--:R-:W-:-:S07]  /*24d0*/  @P0 FFMA R26, R9, R6, R26 ;  /* 0x00000006091a0223 */ /* 0x008fce000000001a */
.L_x_28:
[----:B------:R-:W-:Y:S05]  /*24e0*/  BSYNC.RECONVERGENT B0 ;  /* 0x0000000000007941 */ /* 0x000fea0003800200 */
.L_x_27:
[----:B------:R-:W-:Y:S01]  /*24f0*/  UMOV UR5, 0xffffffff ;  /* 0xffffffff00057882 */ /* 0x000fe20000000000 */
[----:B------:R-:W-:Y:S02]  /*2500*/  LOP3.LUT P0, RZ, R3, 0x1f, RZ, 0xc0, !PT ;  /* 0x0000001f03ff7812 */ /* 0x000fe4000780c0ff */
[----:B------:R-:W-:Y:S11]  /*2510*/  BRA.DIV UR5, `(.L_x_36) ;  /* 0x0000000205507947 */ /* 0x000ff6000b800000 */
[----:B------:R-:W0:Y:S02]  /*2520*/  SHFL.DOWN PT, R5, R26, 0x10, 0x1f ;  /* 0x0a001f001a057f89 */ /* 0x000e2400000e0000 */
[----:B0-----:R-:W-:-:S05]  /*2530*/  FADD R5, R5, R26 ;  /* 0x0000001a05057221 */ /* 0x001fca0000000000 */
[----:B------:R-:W0:Y:S02]  /*2540*/  SHFL.DOWN PT, R2, R5, 0x8, 0x1f ;  /* 0x09001f0005027f89 */ /* 0x000e2400000e0000 */
[----:B0-----:R-:W-:-:S05]  /*2550*/  FADD R2, R5, R2 ;  /* 0x0000000205027221 */ /* 0x001fca0000000000 */
[----:B------:R-:W0:Y:S02]  /*2560*/  SHFL.DOWN PT, R7, R2, 0x4, 0x1f ;  /* 0x08801f0002077f89 */ /* 0x000e2400000e0000 */
[----:B0-----:R-:W-:-:S05]  /*2570*/  FADD R7, R2, R7 ;  /* 0x0000000702077221 */ /* 0x001fca0000000000 */
[----:B------:R-:W0:Y:S02]  /*2580*/  SHFL.DOWN PT, R4, R7, 0x2, 0x1f ;  /* 0x08401f0007047f89 */ /* 0x000e2400000e0000 */
[----:B0-----:R-:W-:-:S05]  /*2590*/  FADD R6, R7, R4 ;  /* 0x0000000407067221 */ /* 0x001fca0000000000 */
[----:B------:R0:W2:Y:S02]  /*25a0*/  SHFL.DOWN PT, R9, R6, 0x1, 0x1f ;  /* 0x08201f0006097f89 */ /* 0x0000a400000e0000 */
.L_x_44:
[----:B------:R-:W3:Y:S01]  /*25b0*/  @!P0 LDC R2, c[0x0][0x3a0] ;  /* 0x0000e800ff028b82 */ /* 0x000ee20000000800 */
[----:B------:R-:W5:Y:S01]  /*25c0*/  LDCU UR5, c[0x0][0x398] ;  /* 0x00007300ff0577ac */ /* 0x000f620008000800 */
[----:B--2---:R-:W-:-:S06]  /*25d0*/  FADD R9, R6, R9 ;  /* 0x0000000906097221 */ /* 0x004fcc0000000000 */
[----:B------:R-:W2:Y:S01]  /*25e0*/  @!P0 LDC.64 R4, c[0x0][0x390] ;  /* 0x0000e400ff048b82 */ /* 0x000ea20000000a00 */
[----:B---3--:R-:W-:Y:S01]  /*25f0*/  @!P0 IMAD R7, R27, R2, UR7 ;  /* 0x000000071b078e24 */ /* 0x008fe2000f8e0202 */
[----:B----4-:R-:W-:-:S03]  /*2600*/  LEA.HI R27, R0, R27, RZ, 0x1b ;  /* 0x0000001b001b7211 */ /* 0x010fc600078fd8ff */
[----:B--2---:R-:W-:-:S05]  /*2610*/  @!P0 IMAD.WIDE R4, R7, 0x4, R4 ;  /* 0x0000000407048825 */ /* 0x004fca00078e0204 */
[----:B------:R3:W-:Y:S01]  /*2620*/  @!P0 STG.E desc[UR8][R4.64], R9 ;  /* 0x0000000904008986 */ /* 0x0007e2000c101908 */
[----:B-----5:R-:W-:-:S13]  /*2630*/  ISETP.GE.AND P0, PT, R27, UR5, PT ;  /* 0x000000051b007c0c */ /* 0x020fda000bf06270 */
[----:B---3--:R-:W-:Y:S05]  /*2640*/  @!P0 BRA `(.L_x_37) ;  /* 0xffffffec00b88947 */ /* 0x008fea000383ffff */
[----:B------:R-:W-:Y:S05]  /*2650*/  EXIT ;  /* 0x000000000000794d */ /* 0x000fea0003800000 */
.L_x_36:
[----:B------:R-:W-:Y:S01]  /*2660*/  HFMA2 R10, -RZ, RZ, 0, 9.5367431640625e-07 ;  /* 0x00000010ff0a7431 */ /* 0x000fe200000001ff */
[----:B------:R-:W-:Y:S01]  /*2670*/  BSSY B0, `(.L_x_38) ;  /* 0x0000007000007945 */ /* 0x000fe20003800000 */
[----:B------:R-:W-:Y:S01]  /*2680*/  IMAD.MOV.U32 R5, RZ, RZ, R26 ;  /* 0x000000ffff057224 */ /* 0x000fe200078e001a */
[----:B------:R-:W-:Y:S01]  /*2690*/  MOV R8, 0xffffffff ;  /* 0xffffffff00087802 */ /* 0x000fe20000000f00 */
[----:B------:R-:W-:-:S07]  /*26a0*/  IMAD.MOV.U32 R11, RZ, RZ, 0x1f ;  /* 0x0000001fff0b7424 */ /* 0x000fce00078e00ff */
[----:B-1--4-:R-:W-:Y:S05]  /*26b0*/  WARPSYNC.COLLECTIVE R8, `(.L_x_39) ;  /* 0x0000000008087348 */ /* 0x012fea0003c00000 */
[----:B------:R0:W2:Y:S02]  /*26c0*/  SHFL.DOWN P1, R4, R5, R10, R11 ;  /* 0x0800000a05047389 */ /* 0x0000a4000002000b */
[----:B012-4-:R-:W-:Y:S05]  /*26d0*/  ENDCOLLECTIVE ;  /* 0x000000000000791b */ /* 0x017fea0003800000 */
.L_x_39:
[----:B------:R-:W-:Y:S05]  /*26e0*/  BSYNC B0 ;  /* 0x0000000000007941 */ /* 0x000fea0003800000 */
.L_x_38:
[----:B------:R-:W-:Y:S01]  /*26f0*/  MOV R5, R4 ;  /* 0x0000000400057202 */ /* 0x000fe20000000f00 */
[----:B------:R-:W-:Y:S02]  /*2700*/  HFMA2 R11, -RZ, RZ, 0, 1.847743988037109375e-06 ;  /* 0x0000001fff0b7431 */ /* 0x000fe400000001ff */
[----:B------:R-:W-:Y:S01]  /*2710*/  IMAD.MOV.U32 R10, RZ, RZ, 0x8 ;  /* 0x00000008ff0a7424 */ /* 0x000fe200078e00ff */
[----:B------:R-:W-:Y:S01]  /*2720*/  MOV R8, 0xffffffff ;  /* 0xffffffff00087802 */ /* 0x000fe20000000f00 */
[----:B------:R-:W-:-:S07]  /*2730*/  FADD R5, R5, R26 ;  /* 0x0000001a05057221 */ /* 0x000fce0000000000 */
[----:B------:R-:W-:Y:S05]  /*2740*/  WARPSYNC.COLLECTIVE R8, `(.L_x_40) ;  /* 0x0000000008087348 */ /* 0x000fea0003c00000 */
[----:B------:R0:W1:Y:S02]  /*2750*/  SHFL.DOWN P1, R4, R5, R10, R11 ;  /* 0x0800000a05047389 */ /* 0x000064000002000b */
[----:B01----:R-:W-:Y:S05]  /*2760*/  ENDCOLLECTIVE ;  /* 0x000000000000791b */ /* 0x003fea0003800000 */
.L_x_40:
[----:B------:R-:W-:Y:S02]  /*2770*/  HFMA2 R10, -RZ, RZ, 0, 2.384185791015625e-07 ;  /* 0x00000004ff0a7431 */ /* 0x000fe400000001ff */
[----:B------:R-:W-:-:S04]  /*2780*/  IMAD.MOV.U32 R2, RZ, RZ, R4 ;  /* 0x000000ffff027224 */ /* 0x000fc800078e0004 */
[----:B------:R-:W-:-:S05]  /*2790*/  FADD R2, R5, R2 ;  /* 0x0000000205027221 */ /* 0x000fca0000000000 */
[----:B------:R-:W-:-:S07]  /*27a0*/  MOV R5, R2 ;  /* 0x0000000200057202 */ /* 0x000fce0000000f00 */
[----:B------:R-:W-:Y:S05]  /*27b0*/  WARPSYNC.COLLECTIVE R8, `(.L_x_41) ;  /* 0x0000000008087348 */ /* 0x000fea0003c00000 */
[----:B------:R0:W1:Y:S02]  /*27c0*/  SHFL.DOWN P1, R4, R5, R10, R11 ;  /* 0x0800000a05047389 */ /* 0x000064000002000b */
[----:B01----:R-:W-:Y:S05]  /*27d0*/  ENDCOLLECTIVE ;  /* 0x000000000000791b */ /* 0x003fea0003800000 */
.L_x_41:
[----:B------:R-:W-:Y:S02]  /*27e0*/  HFMA2 R10, -RZ, RZ, 0, 1.1920928955078125e-07 ;  /* 0x00000002ff0a7431 */ /* 0x000fe400000001ff */
[----:B------:R-:W-:-:S04]  /*27f0*/  IMAD.MOV.U32 R7, RZ, RZ, R4 ;  /* 0x000000ffff077224 */ /* 0x000fc800078e0004 */
[----:B------:R-:W-:-:S05]  /*2800*/  FADD R7, R2, R7 ;  /* 0x0000000702077221 */ /* 0x000fca0000000000 */
[----:B------:R-:W-:-:S07]  /*2810*/  MOV R5, R7 ;  /* 0x0000000700057202 */ /* 0x000fce0000000f00 */
[----:B------:R-:W-:Y:S05]  /*2820*/  WARPSYNC.COLLECTIVE R8, `(.L_x_42) ;  /* 0x0000000008087348 */ /* 0x000fea0003c00000 */
[----:B------:R0:W1:Y:S02]  /*2830*/  SHFL.DOWN P1, R4, R5, R10, R11 ;  /* 0x0800000a05047389 */ /* 0x000064000002000b */
[----:B01----:R-:W-:Y:S05]  /*2840*/  ENDCOLLECTIVE ;  /* 0x000000000000791b */ /* 0x003fea0003800000 */
.L_x_42:
[----:B------:R-:W-:Y:S01]  /*2850*/  MOV R10, 0x1 ;  /* 0x00000001000a7802 */ /* 0x000fe20000000f00 */
[----:B------:R-:W-:-:S04]  /*2860*/  FADD R6, R7, R4 ;  /* 0x0000000407067221 */ /* 0x000fc80000000000 */
[----:B------:R-:W-:-:S07]  /*2870*/  IMAD.MOV.U32 R5, RZ, RZ, R6 ;  /* 0x000000ffff057224 */ /* 0x000fce00078e0006 */
[----:B------:R-:W-:Y:S05]  /*2880*/  WARPSYNC.COLLECTIVE R8, `(.L_x_43) ;  /* 0x0000000008087348 */ /* 0x000fea0003c00000 */
[----:B------:R0:W1:Y:S02]  /*2890*/  SHFL.DOWN P1, R4, R5, R10, R11 ;  /* 0x0800000a05047389 */ /* 0x000064000002000b */
[----:B01----:R-:W-:Y:S05]  /*28a0*/  ENDCOLLECTIVE ;  /* 0x000000000000791b */ /* 0x003fea0003800000 */
.L_x_43:
[----:B------:R-:W-:Y:S01]  /*28b0*/  MOV R9, R4 ;  /* 0x0000000400097202 */ /* 0x000fe20000000f00 */
[----:B------:R-:W-:Y:S06]  /*28c0*/  BRA `(.L_x_44) ;  /* 0xfffffffc00387947 */ /* 0x000fec000383ffff */
.L_x_45:
[----:B------:R-:W-:-:S00]  /*28d0*/  BRA `(.L_x_45) ;  /* 0xfffffffc00fc7947 */ /* 0x000fc0000383ffff */
[----:B------:R-:W-:-:S00]  /*28e0*/  NOP ;  /* 0x0000000000007918 */ /* 0x000fc00000000000 */
        /* <DEDUP_REMOVED lines=9> */
.L_x_111:


//--------------------- .text._Z26fused_hadamard_gemv_kernelPKfS0_Pfiii --------------------------
	.section	.text._Z26fused_hadamard_gemv_kernelPKfS0_Pfiii,"ax",@progbits
	.align	128
        .global         _Z26fused_hadamard_gemv_kernelPKfS0_Pfiii
        .type           _Z26fused_hadamard_gemv_kernelPKfS0_Pfiii,@function
        .size           _Z26fused_hadamard_gemv_kernelPKfS0_Pfiii,(.L_x_112 - _Z26fused_hadamard_gemv_kernelPKfS0_Pfiii)
        .other          _Z26fused_hadamard_gemv_kernelPKfS0_Pfiii,@"STO_CUDA_ENTRY STV_DEFAULT"
_Z26fused_hadamard_gemv_kernelPKfS0_Pfiii:
.text._Z26fused_hadamard_gemv_kernelPKfS0_Pfiii:
[----:B------:R-:W-:Y:S08]  /*0000*/  LDC R1, c[0x0][0x37c] ;  /* 0x0000df00ff017b82 */ /* 0x000ff00000000800 */
[----:B------:R-:W0:Y:S08]  /*0010*/  S2UR UR9, SR_CTAID.X ;  /* 0x00000000000979c3 */ /* 0x000e300000002500 */
[----:B------:R-:W0:Y:S02]  /*0020*/  LDC R10, c[0x0][0x3a0] ;  /* 0x0000e800ff0a7b82 */ /* 0x000e240000000800 */
[----:B0-----:R-:W-:-:S13]  /*0030*/  ISETP.LE.AND P0, PT, R10, UR9, PT ;  /* 0x000000090a007c0c */ /* 0x001fda000bf03270 */
[----:B------:R-:W-:Y:S05]  /*0040*/  @P0 EXIT ;  /* 0x000000000000094d */ /* 0x000fea0003800000 */
[----:B------:R-:W0:Y:S01]  /*0050*/  S2R R0, SR_TID.X ;  /* 0x0000000000007919 */ /* 0x000e220000002100 */
[----:B------:R-:W0:Y:S01]  /*0060*/  LDCU UR5, c[0x0][0x39c] ;  /* 0x00007380ff0577ac */ /* 0x000e220008000800 */
[----:B------:R-:W-:Y:S01]  /*0070*/  BSSY.RECONVERGENT B0, `(.L_x_46) ;  /* 0x0000012000007945 */ /* 0x000fe20003800200 */
[----:B------:R-:W1:Y:S01]  /*0080*/  LDCU.64 UR10, c[0x0][0x358] ;  /* 0x00006b00ff0a77ac */ /* 0x000e620008000a00 */
[----:B0-----:R-:W-:-:S13]  /*0090*/  ISETP.GE.AND P0, PT, R0, UR5, PT ;  /* 0x0000000500007c0c */ /* 0x001fda000bf06270 */
[----:B-1----:R-:W-:Y:S05]  /*00a0*/  @P0 BRA `(.L_x_47) ;  /* 0x0000000000380947 */ /* 0x002fea0003800000 */
[----:B------:R-:W0:Y:S01]  /*00b0*/  S2R R3, SR_CgaCtaId ;  /* 0x0000000000037919 */ /* 0x000e220000008800 */
[----:B------:R-:W1:Y:S01]  /*00c0*/  LDC R8, c[0x0][0x360] ;  /* 0x0000d800ff087b82 */ /* 0x000e620000000800 */
[----:B------:R-:W-:Y:S01]  /*00d0*/  MOV R2, 0x400 ;  /* 0x0000040000027802 */ /* 0x000fe20000000f00 */
[----:B------:R-:W-:-:S06]  /*00e0*/  IMAD.MOV.U32 R7, RZ, RZ, R0 ;  /* 0x000000ffff077224 */ /* 0x000fcc00078e0000 */
[----:B------:R-:W2:Y:S01]  /*00f0*/  LDC.64 R4, c[0x0][0x388] ;  /* 0x0000e200ff047b82 */ /* 0x000ea20000000a00 */
[----:B0-----:R-:W-:-:S07]  /*0100*/  LEA R6, R3, R2, 0x18 ;  /* 0x0000000203067211 */ /* 0x001fce00078ec0ff */
.L_x_48:
[----:B------:R-:W-:-:S04]  /*0110*/  IMAD R3, R7, R10, UR9 ;  /* 0x0000000907037e24 */ /* 0x000fc8000f8e020a */
[----:B0-2---:R-:W-:-:S06]  /*0120*/  IMAD.WIDE R2, R3, 0x4, R4 ;  /* 0x0000000403027825 */ /* 0x005fcc00078e0204 */
[----:B------:R-:W2:Y:S01]  /*0130*/  LDG.E R2, desc[UR10][R2.64] ;  /* 0x0000000a02027981 */ /* 0x000ea2000c1e1900 */
[----:B------:R-:W-:Y:S01]  /*0140*/  IMAD R9, R7, 0x4, R6 ;  /* 0x0000000407097824 */ /* 0x000fe200078e0206 */
[----:B-1----:R-:W-:-:S04]  /*0150*/  IADD3 R7, PT, PT, R8, R7, RZ ;  /* 0x0000000708077210 */ /* 0x002fc80007ffe0ff */
[----:B------:R-:W-:Y:S01]  /*0160*/  ISETP.GE.AND P0, PT, R7, UR5, PT ;  /* 0x0000000507007c0c */ /* 0x000fe2000bf06270 */
[----:B--2---:R0:W-:-:S12]  /*0170*/  STS [R9], R2 ;  /* 0x0000000209007388 */ /* 0x0041d80000000800 */
[----:B------:R-:W-:Y:S05]  /*0180*/  @!P0 BRA `(.L_x_48) ;  /* 0xfffffffc00e08947 */ /* 0x000fea000383ffff */
.L_x_47:
[----:B------:R-:W-:Y:S05]  /*0190*/  BSYNC.RECONVERGENT B0 ;  /* 0x0000000000007941 */ /* 0x000fea0003800200 */
.L_x_46:
[----:B------:R-:W-:Y:S01]  /*01a0*/  BAR.SYNC.DEFER_BLOCKING 0x0 ;  /* 0x0000000000007b1d */ /* 0x000fe20000010000 */
[----:B------:R-:W-:-:S09]  /*01b0*/  UISETP.GE.AND UP0, UPT, UR5, 0x2, UPT ;  /* 0x000000020500788c */ /* 0x000fd2000bf06270 */
[----:B------:R-:W-:Y:S05]  /*01c0*/  BRA.U !UP0, `(.L_x_49) ;  /* 0x0000001108987547 */ /* 0x000fea000b800000 */
[----:B------:R-:W1:Y:S01]  /*01d0*/  LDCU UR7, c[0x0][0x360] ;  /* 0x00006c00ff0777ac */ /* 0x000e620008000800 */
[----:B------:R-:W-:Y:S01]  /*01e0*/  USHF.R.U32.HI UR4, URZ, 0x1, UR5 ;  /* 0x00000001ff047899 */ /* 0x000fe20008011605 */
[----:B-1----:R-:W1:Y:S01]  /*01f0*/  I2F.U32.RP R7, UR7 ;  /* 0x0000000700077d06 */ /* 0x002e620008209000 */
[----:B0-----:R-:W-:Y:S02]  /*0200*/  IADD3 R2, PT, PT, R0, UR7, RZ ;  /* 0x0000000700027c10 */ /* 0x001fe4000fffe0ff */
[----:B------:R-:W-:Y:S02]  /*0210*/  ISETP.NE.U32.AND P2, PT, RZ, UR7, PT ;  /* 0x00000007ff007c0c */ /* 0x000fe4000bf45070 */
[C---:B------:R-:W-:Y:S02]  /*0220*/  ISETP.GE.U32.AND P0, PT, R2.reuse, UR4, PT ;  /* 0x0000000402007c0c */ /* 0x040fe4000bf06070 */
[----:B------:R-:W-:Y:S02]  /*0230*/  VIMNMX.U32 R3, PT, PT, R2, UR4, !PT ;  /* 0x0000000402037c48 */ /* 0x000fe4000ffe0000 */
[----:B------:R-:W-:-:S04]  /*0240*/  SEL R6, RZ, 0x1, P0 ;  /* 0x00000001ff067807 */ /* 0x000fc80000000000 */
[----:B------:R-:W-:Y:S01]  /*0250*/  IADD3 R3, PT, PT, R3, -R2, -R6 ;  /* 0x8000000203037210 */ /* 0x000fe20007ffe806 */
[----:B-1----:R-:W0:Y:S02]  /*0260*/  MUFU.RCP R7, R7 ;  /* 0x0000000700077308 */ /* 0x002e240000001000 */
[----:B0-----:R-:W-:-:S06]  /*0270*/  VIADD R4, R7, 0xffffffe ;  /* 0x0ffffffe07047836 */ /* 0x001fcc0000000000 */
[----:B------:R0:W1:Y:S02]  /*0280*/  F2I.FTZ.U32.TRUNC.NTZ R5, R4 ;  /* 0x0000000400057305 */ /* 0x000064000021f000 */
[----:B0-----:R-:W-:Y:S02]  /*0290*/  IMAD.MOV.U32 R4, RZ, RZ, RZ ;  /* 0x000000ffff047224 */ /* 0x001fe400078e00ff */
[----:B-1----:R-:W-:-:S04]  /*02a0*/  IMAD.MOV R9, RZ, RZ, -R5 ;  /* 0x000000ffff097224 */ /* 0x002fc800078e0a05 */
[----:B------:R-:W-:-:S04]  /*02b0*/  IMAD R9, R9, UR7, RZ ;  /* 0x0000000709097c24 */ /* 0x000fc8000f8e02ff */
[----:B------:R-:W-:-:S06]  /*02c0*/  IMAD.HI.U32 R8, R5, R9, R4 ;  /* 0x0000000905087227 */ /* 0x000fcc00078e0004 */
[----:B------:R-:W-:-:S04]  /*02d0*/  IMAD.HI.U32 R5, R8, R3, RZ ;  /* 0x0000000308057227 */ /* 0x000fc800078e00ff */
[----:B------:R-:W-:-:S04]  /*02e0*/  IMAD.MOV R4, RZ, RZ, -R5 ;  /* 0x000000ffff047224 */ /* 0x000fc800078e0a05 */
[----:B------:R-:W-:-:S05]  /*02f0*/  IMAD R3, R4, UR7, R3 ;  /* 0x0000000704037c24 */ /* 0x000fca000f8e0203 */
[----:B------:R-:W-:-:S13]  /*0300*/  ISETP.GE.U32.AND P0, PT, R3, UR7, PT ;  /* 0x0000000703007c0c */ /* 0x000fda000bf06070 */
[----:B------:R-:W-:Y:S01]  /*0310*/  @P0 IADD3 R3, PT, PT, R3, -UR7, RZ ;  /* 0x8000000703030c10 */ /* 0x000fe2000fffe0ff */
[----:B------:R-:W-:-:S03]  /*0320*/  @P0 VIADD R5, R5, 0x1 ;  /* 0x0000000105050836 */ /* 0x000fc60000000000 */
[----:B------:R-:W-:Y:S02]  /*0330*/  ISETP.GE.U32.AND P1, PT, R3, UR7, PT ;  /* 0x0000000703007c0c */ /* 0x000fe4000bf26070 */
[----:B------:R-:W-:-:S11]  /*0340*/  IADD3 R3, PT, PT, R2, UR7, RZ ;  /* 0x0000000702037c10 */ /* 0x000fd6000fffe0ff */
[----:B------:R-:W-:Y:S01]  /*0350*/  @P1 VIADD R5, R5, 0x1 ;  /* 0x0000000105051836 */ /* 0x000fe20000000000 */
[----:B------:R-:W-:-:S05]  /*0360*/  @!P2 LOP3.LUT R5, RZ, UR7, RZ, 0x33, !PT ;  /* 0x00000007ff05ac12 */ /* 0x000fca000f8e33ff */
[----:B------:R-:W-:Y:S01]  /*0370*/  IMAD.IADD R4, R6, 0x1, R5 ;  /* 0x0000000106047824 */ /* 0x000fe200078e0205 */
[----:B------:R-:W-:Y:S01]  /*0380*/  IADD3 R6, PT, PT, R3, UR7, RZ ;  /* 0x0000000703067c10 */ /* 0x000fe2000fffe0ff */
[----:B------:R-:W-:-:S03]  /*0390*/  IMAD.MOV.U32 R5, RZ, RZ, 0x1 ;  /* 0x00000001ff057424 */ /* 0x000fc600078e00ff */
[----:B------:R-:W-:-:S07]  /*03a0*/  LOP3.LUT R18, R4, 0x3, RZ, 0xc0, !PT ;  /* 0x0000000304127812 */ /* 0x000fce00078ec0ff */
.L_x_67:
[----:B------:R-:W-:Y:S01]  /*03b0*/  ISETP.GE.U32.AND P0, PT, R0, UR4, PT ;  /* 0x0000000400007c0c */ /* 0x000fe2000bf06070 */
[----:B------:R-:W-:-:S12]  /*03c0*/  BSSY.RECONVERGENT B1, `(.L_x_50) ;  /* 0x0000101000017945 */ /* 0x000fd80003800200 */
[----:B012---:R-:W-:Y:S05]  /*03d0*/  @P0 BRA `(.L_x_51) ;  /* 0x0000000c00fc0947 */ /* 0x007fea0003800000 */
[----:B------:R-:W-:Y:S01]  /*03e0*/  ISETP.NE.AND P0, PT, R18, 0x3, PT ;  /* 0x000000031200780c */ /* 0x000fe20003f05270 */
[----:B------:R-:W-:Y:S01]  /*03f0*/  BSSY.RECONVERGENT B0, `(.L_x_52) ;  /* 0x000006d000007945 */ /* 0x000fe20003800200 */
[----:B------:R-:W-:-:S11]  /*0400*/  IMAD.MOV.U32 R12, RZ, RZ, R0 ;  /* 0x000000ffff0c7224 */ /* 0x000fd600078e0000 */
[----:B------:R-:W-:Y:S05]  /*0410*/  @!P0 BRA `(.L_x_53) ;  /* 0x0000000400a88947 */ /* 0x000fea0003800000 */
[-C--:B------:R-:W-:Y:S01]  /*0420*/  IABS R7, R5.reuse ;  /* 0x0000000500077213 */ /* 0x080fe20000000000 */
[----:B------:R-:W-:Y:S01]  /*0430*/  BSSY.RECONVERGENT B2, `(.L_x_54) ;  /* 0x000002b000027945 */ /* 0x000fe20003800200 */
[----:B------:R-:W-:Y:S02]  /*0440*/  IABS R14, R5 ;  /* 0x00000005000e7213 */ /* 0x000fe40000000000 */
[----:B------:R-:W0:Y:S01]  /*0450*/  I2F.RP R10, R7 ;  /* 0x00000007000a7306 */ /* 0x000e220000209400 */
[----:B------:R-:W-:Y:S02]  /*0460*/  IABS R12, R0 ;  /* 0x00000000000c7213 */ /* 0x000fe40000000000 */
[----:B------:R-:W-:Y:S01]  /*0470*/  IMAD.MOV R14, RZ, RZ, -R14 ;  /* 0x000000ffff0e7224 */ /* 0x000fe200078e0a0e */
[----:B------:R-:W-:Y:S02]  /*0480*/  ISETP.GE.AND P1, PT, R0, RZ, PT ;  /* 0x000000ff0000720c */ /* 0x000fe40003f26270 */
[----:B------:R-:W-:-:S02]  /*0490*/  ISETP.NE.AND P2, PT, R18, RZ, PT ;  /* 0x000000ff1200720c */ /* 0x000fc40003f45270 */
[----:B0-----:R-:W0:Y:S02]  /*04a0*/  MUFU.RCP R10, R10 ;  /* 0x0000000a000a7308 */ /* 0x001e240000001000 */
[----:B0-----:R-:W-:-:S06]  /*04b0*/  VIADD R11, R10, 0xffffffe ;  /* 0x0ffffffe0a0b7836 */ /* 0x001fcc0000000000 */
[----:B------:R0:W1:Y:S02]  /*04c0*/  F2I.FTZ.U32.TRUNC.NTZ R9, R11 ;  /* 0x0000000b00097305 */ /* 0x000064000021f000 */
[----:B0-----:R-:W-:Y:S02]  /*04d0*/  LOP3.LUT R11, RZ, R5, RZ, 0x33, !PT ;  /* 0x00000005ff0b7212 */ /* 0x001fe400078e33ff */
[----:B-1----:R-:W-:-:S05]  /*04e0*/  IADD3 R8, PT, PT, RZ, -R9, RZ ;  /* 0x80000009ff087210 */ /* 0x002fca0007ffe0ff */
[----:B------:R-:W-:Y:S02]  /*04f0*/  IMAD R13, R8, R7, RZ ;  /* 0x00000007080d7224 */ /* 0x000fe400078e02ff */
[----:B------:R-:W-:-:S04]  /*0500*/  IMAD.MOV.U32 R8, RZ, RZ, RZ ;  /* 0x000000ffff087224 */ /* 0x000fc800078e00ff */
[----:B------:R-:W-:Y:S01]  /*0510*/  IMAD.HI.U32 R8, R9, R13, R8 ;  /* 0x0000000d09087227 */ /* 0x000fe200078e0008 */
[----:B------:R-:W-:-:S03]  /*0520*/  MOV R13, R12 ;  /* 0x0000000c000d7202 */ /* 0x000fc60000000f00 */
[----:B------:R-:W-:Y:S02]  /*0530*/  IMAD.MOV.U32 R9, RZ, RZ, R14 ;  /* 0x000000ffff097224 */ /* 0x000fe400078e000e */
[----:B------:R-:W-:-:S04]  /*0540*/  IMAD.HI.U32 R10, R8, R13, RZ ;  /* 0x0000000d080a7227 */ /* 0x000fc800078e00ff */
[----:B------:R-:W-:Y:S02]  /*0550*/  IMAD R12, R10, R9, R13 ;  /* 0x000000090a0c7224 */ /* 0x000fe400078e020d */
[----:B------:R-:W0:Y:S03]  /*0560*/  LDC R10, c[0x0][0x39c] ;  /* 0x0000e700ff0a7b82 */ /* 0x000e260000000800 */
[----:B------:R-:W-:-:S13]  /*0570*/  ISETP.GT.U32.AND P0, PT, R7, R12, PT ;  /* 0x0000000c0700720c */ /* 0x000fda0003f04070 */
[----:B------:R-:W-:-:S05]  /*0580*/  @!P0 IMAD.IADD R12, R12, 0x1, -R7 ;  /* 0x000000010c0c8824 */ /* 0x000fca00078e0a07 */
[----:B------:R-:W-:-:S13]  /*0590*/  ISETP.GT.U32.AND P0, PT, R7, R12, PT ;  /* 0x0000000c0700720c */ /* 0x000fda0003f04070 */
[----:B------:R-:W-:Y:S02]  /*05a0*/  @!P0 IADD3 R12, PT, PT, R12, -R7, RZ ;  /* 0x800000070c0c8210 */ /* 0x000fe40007ffe0ff */
[----:B------:R-:W-:-:S03]  /*05b0*/  ISETP.NE.AND P0, PT, R5, RZ, PT ;  /* 0x000000ff0500720c */ /* 0x000fc60003f05270 */
[----:B------:R-:W-:-:S05]  /*05c0*/  @!P1 IMAD.MOV R12, RZ, RZ, -R12 ;  /* 0x000000ffff0c9224 */ /* 0x000fca00078e0a0c */
        /* <DEDUP_REMOVED lines=17> */
.L_x_55:
[----:B------:R-:W-:Y:S05]  /*06e0*/  BSYNC.RECONVERGENT B2 ;  /* 0x0000000000027941 */ /* 0x000fea0003800200 */
.L_x_54:
[----:B0-----:R-:W-:Y:S01]  /*06f0*/  MOV R12, R2 ;  /* 0x00000002000c7202 */ /* 0x001fe20000000f00 */
[----:B------:R-:W-:Y:S06]  /*0700*/  @!P2 BRA `(.L_x_53) ;  /* 0x0000000000eca947 */ /* 0x000fec0003800000 */
[----:B------:R-:W-:Y:S01]  /*0710*/  IABS R13, R2 ;  /* 0x00000002000d7213 */ /* 0x000fe20000000000 */
[----:B------:R-:W-:Y:S01]  /*0720*/  BSSY.RECONVERGENT B2, `(.L_x_56) ;  /* 0x000001b000027945 */ /* 0x000fe20003800200 */
[----:B------:R-:W-:-:S03]  /*0730*/  ISETP.GE.AND P2, PT, R2, RZ, PT ;  /* 0x000000ff0200720c */ /* 0x000fc60003f46270 */
[----:B------:R-:W-:-:S04]  /*0740*/  IMAD.HI.U32 R12, R8, R13, RZ ;  /* 0x0000000d080c7227 */ /* 0x000fc800078e00ff */
[----:B------:R-:W-:-:S05]  /*0750*/  IMAD R12, R12, R9, R13 ;  /* 0x000000090c0c7224 */ /* 0x000fca00078e020d */
[----:B------:R-:W-:-:S13]  /*0760*/  ISETP.GT.U32.AND P1, PT, R7, R12, PT ;  /* 0x0000000c0700720c */ /* 0x000fda0003f24070 */
[----:B------:R-:W-:-:S05]  /*0770*/  @!P1 IMAD.IADD R12, R12, 0x1, -R7 ;  /* 0x000000010c0c9824 */ /* 0x000fca00078e0a07 */
[----:B------:R-:W-:-:S13]  /*0780*/  ISETP.GT.U32.AND P1, PT, R7, R12, PT ;  /* 0x0000000c0700720c */ /* 0x000fda0003f24070 */
[----:B------:R-:W-:-:S05]  /*0790*/  @!P1 IMAD.IADD R12, R12, 0x1, -R7 ;  /* 0x000000010c0c9824 */ /* 0x000fca00078e0a07 */
[----:B------:R-:W-:Y:S02]  /*07a0*/  @!P2 IADD3 R12, PT, PT, -R12, RZ, RZ ;  /* 0x000000ff0c0ca210 */ /* 0x000fe40007ffe1ff */
[----:B------:R-:W-:Y:S02]  /*07b0*/  ISETP.NE.AND P2, PT, R18, 0x1, PT ;  /* 0x000000011200780c */ /* 0x000fe40003f45270 */
[----:B------:R-:W-:-:S05]  /*07c0*/  SEL R13, R11, R12, !P0 ;  /* 0x0000000c0b0d7207 */ /* 0x000fca0004000000 */
[----:B------:R-:W-:-:S04]  /*07d0*/  IMAD.IADD R12, R2, 0x1, -R13 ;  /* 0x00000001020c7824 */ /* 0x000fc800078e0a0d */
[----:B------:R-:W-:-:S05]  /*07e0*/  IMAD R12, R12, 0x2, R13 ;  /* 0x000000020c0c7824 */ /* 0x000fca00078e020d */
[----:B------:R-:W-:-:S04]  /*07f0*/  IADD3 R13, PT, PT, R12, R5, RZ ;  /* 0x000000050c0d7210 */ /* 0x000fc80007ffe0ff */
[----:B------:R-:W-:-:S13]  /*0800*/  ISETP.GE.AND P1, PT, R13, R10, PT ;  /* 0x0000000a0d00720c */ /* 0x000fda0003f26270 */
        /* <DEDUP_REMOVED lines=12> */
.L_x_57:
[----:B------:R-:W-:Y:S05]  /*08d0*/  BSYNC.RECONVERGENT B2 ;  /* 0x0000000000027941 */ /* 0x000fea0003800200 */
.L_x_56:
        /* <DEDUP_REMOVED lines=30> */
.L_x_53:
[----:B------:R-:W-:Y:S05]  /*0ac0*/  BSYNC.RECONVERGENT B0 ;  /* 0x0000000000007941 */ /* 0x000fea0003800200 */
.L_x_52:
[----:B------:R-:W-:-:S13]  /*0ad0*/  ISETP.GE.U32.AND P0, PT, R4, 0x3, PT ;  /* 0x000000030400780c */ /* 0x000fda0003f06070 */
[----:B------:R-:W-:Y:S05]  /*0ae0*/  @!P0 BRA `(.L_x_51) ;  /* 0x0000000800388947 */ /* 0x000fea0003800000 */
[----:B------:R-:W-:Y:S01]  /*0af0*/  IABS R7, R5 ;  /* 0x0000000500077213 */ /* 0x000fe20000000000 */
[----:B0-----:R-:W0:Y:S03]  /*0b00*/  LDC R8, c[0x0][0x39c] ;  /* 0x0000e700ff087b82 */ /* 0x001e260000000800 */
        /* <DEDUP_REMOVED lines=8> */
.L_x_66:
[-C--:B--2---:R-:W-:Y:S01]  /*0b90*/  IABS R14, R5.reuse ;  /* 0x00000005000e7213 */ /* 0x084fe20000000000 */
[----:B01----:R-:W-:Y:S01]  /*0ba0*/  IMAD.MOV.U32 R16, RZ, RZ, RZ ;  /* 0x000000ffff107224 */ /* 0x003fe200078e00ff */
[----:B------:R-:W-:Y:S01]  /*0bb0*/  IADD3 R11, PT, PT, R12, UR7, RZ ;  /* 0x000000070c0b7c10 */ /* 0x000fe2000fffe0ff */
[----:B------:R-:W-:Y:S01]  /*0bc0*/  BSSY.RECONVERGENT B0, `(.L_x_58) ;  /* 0x0000053000007945 */ /* 0x000fe20003800200 */
[----:B------:R-:W0:Y:S01]  /*0bd0*/  I2F.RP R10, R14 ;  /* 0x0000000e000a7306 */ /* 0x000e220000209400 */
[----:B------:R-:W-:Y:S02]  /*0be0*/  IABS R15, R5 ;  /* 0x00000005000f7213 */ /* 0x000fe40000000000 */
[----:B------:R-:W-:-:S03]  /*0bf0*/  IABS R22, R12 ;  /* 0x0000000c00167213 */ /* 0x000fc60000000000 */
[----:B------:R-:W-:Y:S02]  /*0c00*/  IMAD.MOV R15, RZ, RZ, -R15 ;  /* 0x000000ffff0f7224 */ /* 0x000fe400078e0a0f */
[----:B------:R-:W-:-:S04]  /*0c10*/  IMAD.HI.U32 R20, R9, R22, RZ ;  /* 0x0000001609147227 */ /* 0x000fc800078e00ff */
[----:B------:R-:W-:Y:S01]  /*0c20*/  IMAD R20, R20, R15, R22 ;  /* 0x0000000f14147224 */ /* 0x000fe200078e0216 */
[----:B0-----:R-:W0:Y:S04]  /*0c30*/  MUFU.RCP R10, R10 ;  /* 0x0000000a000a7308 */ /* 0x001e280000001000 */
[----:B------:R-:W-:-:S13]  /*0c40*/  ISETP.GT.U32.AND P0, PT, R7, R20, PT ;  /* 0x000000140700720c */ /* 0x000fda0003f04070 */
[----:B------:R-:W-:Y:S01]  /*0c50*/  @!P0 IMAD.IADD R20, R20, 0x1, -R14 ;  /* 0x0000000114148824 */ /* 0x000fe200078e0a0e */
[----:B------:R-:W-:Y:S02]  /*0c60*/  ISETP.GE.AND P0, PT, R12, RZ, PT ;  /* 0x000000ff0c00720c */ /* 0x000fe40003f06270 */
[----:B0-----:R-:W-:Y:S02]  /*0c70*/  IADD3 R17, PT, PT, R10, 0xffffffe, RZ ;  /* 0x0ffffffe0a117810 */ /* 0x001fe40007ffe0ff */
[----:B------:R-:W-:-:S04]  /*0c80*/  ISETP.GT.U32.AND P6, PT, R7, R20, PT ;  /* 0x000000140700720c */ /* 0x000fc80003fc4070 */
[----:B------:R-:W0:Y:S09]  /*0c90*/  F2I.FTZ.U32.TRUNC.NTZ R17, R17 ;  /* 0x0000001100117305 */ /* 0x000e32000021f000 */
[----:B------:R-:W-:-:S05]  /*0ca0*/  @!P6 IMAD.IADD R20, R20, 0x1, -R14 ;  /* 0x000000011414e824 */ /* 0x000fca00078e0a0e */
[----:B------:R-:W-:Y:S01]  /*0cb0*/  @!P0 IADD3 R20, PT, PT, -R20, RZ, RZ ;  /* 0x000000ff14148210 */ /* 0x000fe20007ffe1ff */
[----:B0-----:R-:W-:-:S04]  /*0cc0*/  IMAD.MOV R13, RZ, RZ, -R17 ;  /* 0x000000ffff0d7224 */ /* 0x001fc800078e0a11 */
[----:B------:R-:W-:-:S04]  /*0cd0*/  IMAD R13, R13, R14, RZ ;  /* 0x0000000e0d0d7224 */ /* 0x000fc800078e02ff */
[----:B------:R-:W-:Y:S01]  /*0ce0*/  IMAD.HI.U32 R16, R17, R13, R16 ;  /* 0x0000000d11107227 */ /* 0x000fe200078e0010 */
[----:B------:R-:W-:Y:S02]  /*0cf0*/  IADD3 R13, PT, PT, R11, UR7, RZ ;  /* 0x000000070b0d7c10 */ /* 0x000fe4000fffe0ff */
[----:B------:R-:W-:Y:S02]  /*0d00*/  IABS R17, R11 ;  /* 0x0000000b00117213 */ /* 0x000fe40000000000 */
[----:B------:R-:W-:Y:S02]  /*0d10*/  IADD3 R10, PT, PT, R13, UR7, RZ ;  /* 0x000000070d0a7c10 */ /* 0x000fe4000fffe0ff */
[----:B------:R-:W-:Y:S01]  /*0d20*/  IABS R19, R13 ;  /* 0x0000000d00137213 */ /* 0x000fe20000000000 */
[----:B------:R-:W-:Y:S01]  /*0d30*/  IMAD.HI.U32 R22, R16, R17, RZ ;  /* 0x0000001110167227 */ /* 0x000fe200078e00ff */
[----:B------:R-:W-:Y:S02]  /*0d40*/  IABS R21, R10 ;  /* 0x0000000a00157213 */ /* 0x000fe40000000000 */
[----:B------:R-:W-:Y:S01]  /*0d50*/  ISETP.GE.AND P6, PT, R10, RZ, PT ;  /* 0x000000ff0a00720c */ /* 0x000fe20003fc6270 */
[----:B------:R-:W-:-:S04]  /*0d60*/  IMAD.HI.U32 R24, R16, R19, RZ ;  /* 0x0000001310187227 */ /* 0x000fc800078e00ff */
[----:B------:R-:W-:-:S04]  /*0d70*/  IMAD.HI.U32 R16, R16, R21, RZ ;  /* 0x0000001510107227 */ /* 0x000fc800078e00ff */
[----:B------:R-:W-:Y:S01]  /*0d80*/  IMAD R17, R22, R15, R17 ;  /* 0x0000000f16117224 */ /* 0x000fe200078e0211 */
[----:B------:R-:W-:Y:S01]  /*0d90*/  LOP3.LUT R22, RZ, R5, RZ, 0x33, !PT ;  /* 0x00000005ff167212 */ /* 0x000fe200078e33ff */
[-C--:B------:R-:W-:Y:S02]  /*0da0*/  IMAD R19, R24, R15.reuse, R19 ;  /* 0x0000000f18137224 */ /* 0x080fe400078e0213 */
[----:B------:R-:W-:Y:S01]  /*0db0*/  IMAD R15, R16, R15, R21 ;  /* 0x0000000f100f7224 */ /* 0x000fe200078e0215 */
[C---:B------:R-:W-:Y:S02]  /*0dc0*/  ISETP.GT.U32.AND P1, PT, R14.reuse, R17, PT ;  /* 0x000000110e00720c */ /* 0x040fe40003f24070 */
[C---:B------:R-:W-:Y:S02]  /*0dd0*/  ISETP.GT.U32.AND P2, PT, R14.reuse, R19, PT ;  /* 0x000000130e00720c */ /* 0x040fe40003f44070 */
[----:B------:R-:W-:-:S09]  /*0de0*/  ISETP.GT.U32.AND P3, PT, R14, R15, PT ;  /* 0x0000000f0e00720c */ /* 0x000fd20003f64070 */
        /* <DEDUP_REMOVED lines=12> */
[----:B------:R-:W-:Y:S02]  /*0eb0*/  @!P4 IMAD.IADD R19, R19, 0x1, -R14 ;  /* 0x000000011313c824 */ /* 0x000fe400078e0a0e */
[----:B------:R-:W-:Y:S01]  /*0ec0*/  IMAD.MOV.U32 R21, RZ, RZ, R15 ;  /* 0x000000ffff157224 */ /* 0x000fe200078e000f */
[----:B------:R-:W-:-:S02]  /*0ed0*/  SEL R15, R22, R20, !P3 ;  /* 0x00000014160f7207 */ /* 0x000fc40005800000 */
[C---:B------:R-:W-:Y:S01]  /*0ee0*/  SEL R14, R22.reuse, R17, !P3 ;  /* 0x00000011160e7207 */ /* 0x040fe20005800000 */
[----:B------:R-:W-:Y:S01]  /*0ef0*/  @!P6 IMAD.MOV R21, RZ, RZ, -R21 ;  /* 0x000000ffff15e224 */ /* 0x000fe200078e0a15 */
[----:B------:R-:W-:Y:S02]  /*0f00*/  @!P1 IADD3 R19, PT, PT, -R19, RZ, RZ ;  /* 0x000000ff13139210 */ /* 0x000fe40007ffe1ff */
[----:B------:R-:W-:Y:S01]  /*0f10*/  IADD3 R12, PT, PT, -R15, R12, RZ ;  /* 0x0000000c0f0c7210 */ /* 0x000fe20007ffe1ff */
[--C-:B------:R-:W-:Y:S01]  /*0f20*/  IMAD.IADD R11, R11, 0x1, -R14.reuse ;  /* 0x000000010b0b7824 */ /* 0x100fe200078e0a0e */
[C---:B------:R-:W-:Y:S02]  /*0f30*/  SEL R16, R22.reuse, R19, !P3 ;  /* 0x0000001316107207 */ /* 0x040fe40005800000 */
[----:B------:R-:W-:Y:S01]  /*0f40*/  SEL R21, R22, R21, !P3 ;  /* 0x0000001516157207 */ /* 0x000fe20005800000 */
[----:B------:R-:W-:Y:S01]  /*0f50*/  IMAD R24, R11, 0x2, R14 ;  /* 0x000000020b187824 */ /* 0x000fe200078e020e */
[----:B------:R-:W-:-:S02]  /*0f60*/  LEA R22, R12, R15, 0x1 ;  /* 0x0000000f0c167211 */ /* 0x000fc400078e08ff */
[-C--:B------:R-:W-:Y:S01]  /*0f70*/  IADD3 R13, PT, PT, R13, -R16.reuse, RZ ;  /* 0x800000100d0d7210 */ /* 0x080fe20007ffe0ff */
[--C-:B------:R-:W-:Y:S01]  /*0f80*/  IMAD.IADD R20, R10, 0x1, -R21.reuse ;  /* 0x000000010a147824 */ /* 0x100fe200078e0a15 */
[-C--:B------:R-:W-:Y:S02]  /*0f90*/  IADD3 R11, PT, PT, R22, R5.reuse, RZ ;  /* 0x00000005160b7210 */ /* 0x080fe40007ffe0ff */
[----:B------:R-:W-:Y:S01]  /*0fa0*/  LEA R14, R13, R16, 0x1 ;  /* 0x000000100d0e7211 */ /* 0x000fe200078e08ff */
[----:B------:R-:W-:Y:S01]  /*0fb0*/  IMAD R12, R20, 0x2, R21 ;  /* 0x00000002140c7824 */ /* 0x000fe200078e0215 */
[----:B------:R-:W-:Y:S01]  /*0fc0*/  ISETP.GE.AND P0, PT, R11, R8, PT ;  /* 0x000000080b00720c */ /* 0x000fe20003f06270 */
[--C-:B------:R-:W-:Y:S01]  /*0fd0*/  IMAD.IADD R13, R24, 0x1, R5.reuse ;  /* 0x00000001180d7824 */ /* 0x100fe200078e0205 */
[----:B------:R-:W-:Y:S01]  /*0fe0*/  IADD3 R15, PT, PT, R14, R5, RZ ;  /* 0x000000050e0f7210 */ /* 0x000fe20007ffe0ff */
[----:B------:R-:W-:-:S03]  /*0ff0*/  IMAD.IADD R17, R12, 0x1, R5 ;  /* 0x000000010c117824 */ /* 0x000fc600078e0205 */
[-C--:B------:R-:W-:Y:S02]  /*1000*/  ISETP.GE.AND P1, PT, R13, R8.reuse, PT ;  /* 0x000000080d00720c */ /* 0x080fe40003f26270 */
[-C--:B------:R-:W-:Y:S02]  /*1010*/  ISETP.GE.AND P2, PT, R15, R8.reuse, PT ;  /* 0x000000080f00720c */ /* 0x080fe40003f46270 */
[----:B------:R-:W-:-:S03]  /*1020*/  ISETP.GE.AND P3, PT, R17, R8, PT ;  /* 0x000000081100720c */ /* 0x000fc60003f66270 */
[----:B------:R-:W-:Y:S10]  /*1030*/  @P0 BRA `(.L_x_59) ;  /* 0x00000000002c0947 */ /* 0x000ff40003800000 */
        /* <DEDUP_REMOVED lines=11> */
.L_x_59:
[----:B------:R-:W-:Y:S05]  /*10f0*/  BSYNC.RECONVERGENT B0 ;  /* 0x0000000000007941 */ /* 0x000fea0003800200 */
.L_x_58:
[----:B------:R-:W-:Y:S04]  /*1100*/  BSSY.RECONVERGENT B0, `(.L_x_60) ;  /* 0x000000d000007945 */ /* 0x000fe80003800200 */
[----:B------:R-:W-:Y:S05]  /*1110*/  @P1 BRA `(.L_x_61) ;  /* 0x00000000002c1947 */ /* 0x000fea0003800000 */
[----:B------:R-:W1:Y:S01]  /*1120*/  S2UR UR6, SR_CgaCtaId ;  /* 0x00000000000679c3 */ /* 0x000e620000008800 */
[----:B------:R-:W-:Y:S02]  /*1130*/  UMOV UR5, 0x400 ;  /* 0x0000040000057882 */ /* 0x000fe40000000000 */
[----:B-1----:R-:W-:-:S06]  /*1140*/  ULEA UR5, UR6, UR5, 0x18 ;  /* 0x0000000506057291 */ /* 0x002fcc000f8ec0ff */
[----:B0-----:R-:W-:-:S05]  /*1150*/  LEA R16, R24, UR5, 0x2 ;  /* 0x0000000518107c11 */ /* 0x001fca000f8e10ff */
[----:B------:R-:W-:Y:S01]  /*1160*/  IMAD R13, R5, 0x4, R16 ;  /* 0x00000004050d7824 */ /* 0x000fe200078e0210 */
[----:B------:R-:W-:Y:S04]  /*1170*/  LDS R11, [R16] ;  /* 0x00000000100b7984 */ /* 0x000fe80000000800 */
[----:B------:R-:W0:Y:S02]  /*1180*/  LDS R20, [R13] ;  /* 0x000000000d147984 */ /* 0x000e240000000800 */
[C-C-:B0-----:R-:W-:Y:S01]  /*1190*/  FADD R15, R11.reuse, R20.reuse ;  /* 0x000000140b0f7221 */ /* 0x141fe20000000000 */
[----:B------:R-:W-:-:S04]  /*11a0*/  FADD R20, R11, -R20 ;  /* 0x800000140b147221 */ /* 0x000fc80000000000 */
[----:B------:R1:W-:Y:S04]  /*11b0*/  STS [R16], R15 ;  /* 0x0000000f10007388 */ /* 0x0003e80000000800 */
[----:B------:R1:W-:Y:S02]  /*11c0*/  STS [R13], R20 ;  /* 0x000000140d007388 */ /* 0x0003e40000000800 */
.L_x_61:
[----:B------:R-:W-:Y:S05]  /*11d0*/  BSYNC.RECONVERGENT B0 ;  /* 0x0000000000007941 */ /* 0x000fea0003800200 */
.L_x_60:
[----:B------:R-:W-:Y:S04]  /*11e0*/  BSSY.RECONVERGENT B0, `(.L_x_62) ;  /* 0x000000d000007945 */ /* 0x000fe80003800200 */
[----:B------:R-:W-:Y:S05]  /*11f0*/  @P2 BRA `(.L_x_63) ;  /* 0x00000000002c2947 */ /* 0x000fea0003800000 */
[----:B------:R-:W2:Y:S01]  /*1200*/  S2UR UR6, SR_CgaCtaId ;  /* 0x00000000000679c3 */ /* 0x000ea20000008800 */
[----:B------:R-:W-:Y:S02]  /*1210*/  UMOV UR5, 0x400 ;  /* 0x0000040000057882 */ /* 0x000fe40000000000 */
[----:B--2---:R-:W-:-:S06]  /*1220*/  ULEA UR5, UR6, UR5, 0x18 ;  /* 0x0000000506057291 */ /* 0x004fcc000f8ec0ff */
[----:B------:R-:W-:-:S04]  /*1230*/  LEA R14, R14, UR5, 0x2 ;  /* 0x000000050e0e7c11 */ /* 0x000fc8000f8e10ff */
[----:B01----:R-:W-:Y:S01]  /*1240*/  LEA R13, R5, R14, 0x2 ;  /* 0x0000000e050d7211 */ /* 0x003fe200078e10ff */
[----:B------:R-:W-:Y:S04]  /*1250*/  LDS R11, [R14] ;  /* 0x000000000e0b7984 */ /* 0x000fe80000000800 */
[----:B------:R-:W0:Y:S02]  /*1260*/  LDS R16, [R13] ;  /* 0x000000000d107984 */ /* 0x000e240000000800 */
[C-C-:B0-----:R-:W-:Y:S01]  /*1270*/  FADD R15, R11.reuse, R16.reuse ;  /* 0x000000100b0f7221 */ /* 0x141fe20000000000 */
[----:B------:R-:W-:-:S04]  /*1280*/  FADD R16, R11, -R16 ;  /* 0x800000100b107221 */ /* 0x000fc80000000000 */
[----:B------:R2:W-:Y:S04]  /*1290*/  STS [R14], R15 ;  /* 0x0000000f0e007388 */ /* 0x0005e80000000800 */
[----:B------:R2:W-:Y:S02]  /*12a0*/  STS [R13], R16 ;  /* 0x000000100d007388 */ /* 0x0005e40000000800 */
.L_x_63:
[----:B------:R-:W-:Y:S05]  /*12b0*/  BSYNC.RECONVERGENT B0 ;  /* 0x0000000000007941 */ /* 0x000fea0003800200 */
.L_x_62:
[----:B------:R-:W-:Y:S04]  /*12c0*/  BSSY.RECONVERGENT B0, `(.L_x_64) ;  /* 0x000000d000007945 */ /* 0x000fe80003800200 */
[----:B------:R-:W-:Y:S05]  /*12d0*/  @P3 BRA `(.L_x_65) ;  /* 0x00000000002c3947 */ /* 0x000fea0003800000 */
[----:B------:R-:W3:Y:S01]  /*12e0*/  S2UR UR6, SR_CgaCtaId ;  /* 0x00000000000679c3 */ /* 0x000ee20000008800 */
[----:B------:R-:W-:Y:S02]  /*12f0*/  UMOV UR5, 0x400 ;  /* 0x0000040000057882 */ /* 0x000fe40000000000 */
[----:B---3--:R-:W-:-:S06]  /*1300*/  ULEA UR5, UR6, UR5, 0x18 ;  /* 0x0000000506057291 */ /* 0x008fcc000f8ec0ff */
[----:B------:R-:W-:-:S05]  /*1310*/  LEA R12, R12, UR5, 0x2 ;  /* 0x000000050c0c7c11 */ /* 0x000fca000f8e10ff */
[----:B012---:R-:W-:Y:S01]  /*1320*/  IMAD R13, R5, 0x4, R12 ;  /* 0x00000004050d7824 */ /* 0x007fe200078e020c */
[----:B------:R-:W-:Y:S04]  /*1330*/  LDS R11, [R12] ;  /* 0x000000000c0b7984 */ /* 0x000fe80000000800 */
[----:B------:R-:W0:Y:S02]  /*1340*/  LDS R14, [R13] ;  /* 0x000000000d0e7984 */ /* 0x000e240000000800 */
[C-C-:B0-----:R-:W-:Y:S01]  /*1350*/  FADD R15, R11.reuse, R14.reuse ;  /* 0x0000000e0b0f7221 */ /* 0x141fe20000000000 */
[----:B------:R-:W-:-:S04]  /*1360*/  FADD R14, R11, -R14 ;  /* 0x8000000e0b0e7221 */ /* 0x000fc80000000000 */
[----:B------:R3:W-:Y:S04]  /*1370*/  STS [R12], R15 ;  /* 0x0000000f0c007388 */ /* 0x0007e80000000800 */
[----:B------:R3:W-:Y:S02]  /*1380*/  STS [R13], R14 ;  /* 0x0000000e0d007388 */ /* 0x0007e40000000800 */
.L_x_65:
[----:B------:R-:W-:Y:S05]  /*1390*/  BSYNC.RECONVERGENT B0 ;  /* 0x0000000000007941 */ /* 0x000fea0003800200 */
.L_x_64:
[----:B---3--:R-:W-:-:S04]  /*13a0*/  IADD3 R12, PT, PT, R10, UR7, RZ ;  /* 0x000000070a0c7c10 */ /* 0x008fc8000fffe0ff */
[----:B------:R-:W-:-:S13]  /*13b0*/  ISETP.GE.U32.AND P0, PT, R12, UR4, PT ;  /* 0x000000040c007c0c */ /* 0x000fda000bf06070 */
[----:B------:R-:W-:Y:S05]  /*13c0*/  @!P0 BRA `(.L_x_66) ;  /* 0xfffffff400f08947 */ /* 0x000fea000383ffff */
.L_x_51:
[----:B------:R-:W-:Y:S05]  /*13d0*/  BSYNC.RECONVERGENT B1 ;  /* 0x0000000000017941 */ /* 0x000fea0003800200 */
.L_x_50:
[----:B------:R-:W3:Y:S01]  /*13e0*/  LDCU UR5, c[0x0][0x39c] ;  /* 0x00007380ff0577ac */ /* 0x000ee20008000800 */
[----:B------:R-:W-:Y:S01]  /*13f0*/  IMAD.SHL.U32 R5, R5, 0x2, RZ ;  /* 0x0000000205057824 */ /* 0x000fe200078e00ff */
[----:B------:R-:W-:Y:S04]  /*1400*/  BAR.SYNC.DEFER_BLOCKING 0x0 ;  /* 0x0000000000007b1d */ /* 0x000fe80000010000 */
[----:B---3--:R-:W-:-:S13]  /*1410*/  ISETP.GE.AND P0, PT, R5, UR5, PT ;  /* 0x0000000505007c0c */ /* 0x008fda000bf06270 */
[----:B------:R-:W-:Y:S05]  /*1420*/  @!P0 BRA `(.L_x_67) ;  /* 0xffffffec00e08947 */ /* 0x000fea000383ffff */
.L_x_49:
[----:B------:R-:W3:Y:S01]  /*1430*/  LDCU UR6, c[0x0][0x398] ;  /* 0x00007300ff0677ac */ /* 0x000ee20008000800 */
[----:B------:R-:W-:-:S04]  /*1440*/  SHF.R.U32.HI R6, RZ, 0x5, R0 ;  /* 0x00000005ff067819 */ /* 0x000fc80000011600 */
[----:B---3--:R-:W-:-:S13]  /*1450*/  ISETP.GE.AND P0, PT, R6, UR6, PT ;  /* 0x0000000606007c0c */ /* 0x008fda000bf06270 */
[----:B------:R-:W-:Y:S05]  /*1460*/  @P0 EXIT ;  /* 0x000000000000094d */ /* 0x000fea0003800000 */
[----:B------:R-:W3:Y:S01]  /*1470*/  S2UR UR8, SR_CgaCtaId ;  /* 0x00000000000879c3 */ /* 0x000ee20000008800 */
[----:B------:R-:W-:Y:S01]  /*1480*/  LOP3.LUT R0, R0, 0x1f, RZ, 0xc0, !PT ;  /* 0x0000001f00007812 */ /* 0x000fe200078ec0ff */
[----:B------:R-:W4:Y:S03]  /*1490*/  LDCU.64 UR6, c[0x0][0x380] ;  /* 0x00007000ff0677ac */ /* 0x000f260008000a00 */
[----:B------:R-:W-:Y:S01]  /*14a0*/  LOP3.LUT R4, RZ, R0, RZ, 0x33, !PT ;  /* 0x00000000ff047212 */ /* 0x000fe200078e33ff */
[----:B------:R-:W-:Y:S02]  /*14b0*/  UMOV UR4, 0x400 ;  /* 0x0000040000047882 */ /* 0x000fe40000000000 */
[----:B------:R-:W1:Y:S01]  /*14c0*/  LDC R5, c[0x0][0x360] ;  /* 0x0000d800ff057b82 */ /* 0x000e620000000800 */
[----:B------:R-:W-:-:S04]  /*14d0*/  IADD3 R4, PT, PT, R4, UR5, RZ ;  /* 0x0000000504047c10 */ /* 0x000fc8000fffe0ff */
[----:B0-----:R-:W-:-:S04]  /*14e0*/  LEA.HI R8, R4, 0x1, RZ, 0x1b ;  /* 0x0000000104087811 */ /* 0x001fc800078fd8ff */
[C---:B------:R-:W-:Y:S02]  /*14f0*/  LOP3.LUT R21, R8.reuse, 0xf, RZ, 0xc0, !PT ;  /* 0x0000000f08157812 */ /* 0x040fe400078ec0ff */
[C---:B------:R-:W-:Y:S02]  /*1500*/  LOP3.LUT R22, R8.reuse, 0x7, RZ, 0xc0, !PT ;  /* 0x0000000708167812 */ /* 0x040fe400078ec0ff */
[----:B------:R-:W-:Y:S01]  /*1510*/  LOP3.LUT R9, R8, 0xffffff0, RZ, 0xc0, !PT ;  /* 0x0ffffff008097812 */ /* 0x000fe200078ec0ff */
[----:B------:R-:W-:Y:S01]  /*1520*/  VIADD R2, R21, 0xffffffff ;  /* 0xffffffff15027836 */ /* 0x000fe20000000000 */
[----:B------:R-:W-:Y:S01]  /*1530*/  IADD3 R3, PT, PT, R22, -0x1, RZ ;  /* 0xffffffff16037810 */ /* 0x000fe20007ffe0ff */
[----:B---3--:R-:W-:Y:S01]  /*1540*/  ULEA UR8, UR8, UR4, 0x18 ;  /* 0x0000000408087291 */ /* 0x008fe2000f8ec0ff */
[----:B------:R-:W-:Y:S01]  /*1550*/  LOP3.LUT R8, R8, 0x3, RZ, 0xc0, !PT ;  /* 0x0000000308087812 */ /* 0x000fe200078ec0ff */
[----:B----4-:R-:W-:Y:S01]  /*1560*/  UIADD3 UR4, UP0, UPT, UR6, 0x400, URZ ;  /* 0x0000040006047890 */ /* 0x010fe2000ff1e0ff */
[----:B------:R-:W-:-:S02]  /*1570*/  ISETP.GE.U32.AND P1, PT, R2, 0x7, PT ;  /* 0x000000070200780c */ /* 0x000fc40003f26070 */
[----:B------:R-:W-:Y:S01]  /*1580*/  ISETP.GE.U32.AND P0, PT, R3, 0x3, PT ;  /* 0x000000030300780c */ /* 0x000fe20003f06070 */
[----:B------:R-:W-:Y:S01]  /*1590*/  UIADD3.X UR5, UPT, UPT, URZ, UR7, URZ, UP0, !UPT ;  /* 0x00000007ff057290 */ /* 0x000fe200087fe4ff */
[----:B------:R-:W-:Y:S02]  /*15a0*/  LEA R7, R0, UR8, 0x2 ;  /* 0x0000000800077c11 */ /* 0x000fe4000f8e10ff */
[----:B------:R-:W-:-:S03]  /*15b0*/  IADD3 R9, PT, PT, -R9, RZ, RZ ;  /* 0x000000ff09097210 */ /* 0x000fc60007ffe1ff */
[----:B------:R-:W-:-:S07]  /*15c0*/  VIADD R7, R7, 0x400 ;  /* 0x0000040007077836 */ /* 0x000fce0000000000 */
.L_x_78:
[----:B0-----:R-:W0:Y:S01]  /*15d0*/  LDC R11, c[0x0][0x39c] ;  /* 0x0000e700ff0b7b82 */ /* 0x001e220000000800 */
[----:B------:R-:W-:Y:S01]  /*15e0*/  BSSY.RECONVERGENT B0, `(.L_x_68) ;  /* 0x000009b000007945 */ /* 0x000fe20003800200 */
[----:B--2---:R-:W-:Y:S01]  /*15f0*/  IMAD.MOV.U32 R14, RZ, RZ, RZ ;  /* 0x000000ffff0e7224 */ /* 0x004fe200078e00ff */
[----:B0-----:R-:W-:-:S13]  /*1600*/  ISETP.GE.AND P2, PT, R0, R11, PT ;  /* 0x0000000b0000720c */ /* 0x001fda0003f46270 */
[----:B------:R-:W-:Y:S05]  /*1610*/  @P2 BRA `(.L_x_69) ;  /* 0x00000008005c2947 */ /* 0x000fea0003800000 */
[----:B------:R-:W-:Y:S01]  /*1620*/  ISETP.GE.U32.AND P2, PT, R4, 0x1e0, PT ;  /* 0x000001e00400780c */ /* 0x000fe20003f46070 */
[----:B------:R-:W-:Y:S01]  /*1630*/  BSSY.RECONVERGENT B1, `(.L_x_70) ;  /* 0x0000043000017945 */ /* 0x000fe20003800200 */
[----:B------:R-:W-:Y:S01]  /*1640*/  HFMA2 R14, -RZ, RZ, 0, 0 ;  /* 0x00000000ff0e7431 */ /* 0x000fe200000001ff */
[----:B------:R-:W-:Y:S01]  /*1650*/  ISETP.NE.AND P3, PT, R21, RZ, PT ;  /* 0x000000ff1500720c */ /* 0x000fe20003f65270 */
[----:B------:R-:W-:-:S09]  /*1660*/  IMAD.MOV.U32 R10, RZ, RZ, R0 ;  /* 0x000000ffff0a7224 */ /* 0x000fd200078e0000 */
[----:B------:R-:W-:Y:S05]  /*1670*/  @!P2 BRA `(.L_x_71) ;  /* 0x0000000000f8a947 */ /* 0x000fea0003800000 */
[--C-:B-1----:R-:W-:Y:S01]  /*1680*/  IMAD R15, R6, R11, R0.reuse ;  /* 0x0000000b060f7224 */ /* 0x102fe200078e0200 */
[----:B------:R-:W-:Y:S01]  /*1690*/  MOV R14, RZ ;  /* 0x000000ff000e7202 */ /* 0x000fe20000000f00 */
[----:B------:R-:W-:Y:S01]  /*16a0*/  IMAD.MOV.U32 R12, RZ, RZ, R7 ;  /* 0x000000ffff0c7224 */ /* 0x000fe200078e0007 */
[----:B------:R-:W-:Y:S01]  /*16b0*/  MOV R13, R9 ;  /* 0x00000009000d7202 */ /* 0x000fe20000000f00 */
[----:B------:R-:W-:-:S07]  /*16c0*/  IMAD.MOV.U32 R10, RZ, RZ, R0 ;  /* 0x000000ffff0a7224 */ /* 0x000fce00078e0000 */
.L_x_72:
[----:B------:R-:W-:Y:S01]  /*16d0*/  MOV R2, UR4 ;  /* 0x0000000400027c02 */ /* 0x000fe20008000f00 */
[----:B------:R-:W-:Y:S01]  /*16e0*/  IMAD.U32 R3, RZ, RZ, UR5 ;  /* 0x00000005ff037e24 */ /* 0x000fe2000f8e00ff */
[----:B------:R-:W0:Y:S03]  /*16f0*/  LDS R24, [R12+-0x400] ;  /* 0xfffc00000c187984 */ /* 0x000e260000000800 */
[----:B------:R-:W-:Y:S01]  /*1700*/  IMAD.WIDE R2, R15, 0x4, R2 ;  /* 0x000000040f027825 */ /* 0x000fe200078e0202 */
[----:B------:R-:W1:Y:S04]  /*1710*/  LDS R25, [R12+-0x380] ;  /* 0xfffc80000c197984 */ /* 0x000e680000000800 */
[----:B------:R-:W0:Y:S04]  /*1720*/  LDG.E R23, desc[UR10][R2.64+-0x400] ;  /* 0xfffc000a02177981 */ /* 0x000e28000c1e1900 */
[----:B------:R-:W1:Y:S04]  /*1730*/  LDG.E R26, desc[UR10][R2.64+-0x380] ;  /* 0xfffc800a021a7981 */ /* 0x000e68000c1e1900 */
[----:B------:R-:W2:Y:S04]  /*1740*/  LDG.E R20, desc[UR10][R2.64+-0x300] ;  /* 0xfffd000a02147981 */ /* 0x000ea8000c1e1900 */
[----:B------:R-:W3:Y:S04]  /*1750*/  LDG.E R19, desc[UR10][R2.64+-0x280] ;  /* 0xfffd800a02137981 */ /* 0x000ee8000c1e1900 */
[----:B------:R-:W4:Y:S04]  /*1760*/  LDG.E R18, desc[UR10][R2.64+-0x200] ;  /* 0xfffe000a02127981 */ /* 0x000f28000c1e1900 */
[----:B------:R-:W5:Y:S04]  /*1770*/  LDG.E R17, desc[UR10][R2.64+-0x180] ;  /* 0xfffe800a02117981 */ /* 0x000f68000c1e1900 */
[----:B------:R-:W5:Y:S04]  /*1780*/  LDG.E R16, desc[UR10][R2.64+-0x100] ;  /* 0xffff000a02107981 */ /* 0x000f68000c1e1900 */
[----:B------:R-:W-:Y:S04]  /*1790*/  LDS R27, [R12+-0x100] ;  /* 0xffff00000c1b7984 */ /* 0x000fe80000000800 */
[----:B------:R-:W-:Y:S01]  /*17a0*/  LDS R28, [R12+0x100] ;  /* 0x000100000c1c7984 */ /* 0x000fe20000000800 */
[----:B0-----:R-:W-:-:S03]  /*17b0*/  FFMA R23, R23, R24, R14 ;  /* 0x0000001817177223 */ /* 0x001fc6000000000e */
[----:B------:R-:W2:Y:S04]  /*17c0*/  LDS R24, [R12+-0x300] ;  /* 0xfffd00000c187984 */ /* 0x000ea80000000800 */
[----:B------:R-:W5:Y:S01]  /*17d0*/  LDG.E R14, desc[UR10][R2.64+-0x80] ;  /* 0xffff800a020e7981 */ /* 0x000f62000c1e1900 */
[----:B-1----:R-:W-:-:S03]  /*17e0*/  FFMA R23, R26, R25, R23 ;  /* 0x000000191a177223 */ /* 0x002fc60000000017 */
[----:B------:R-:W3:Y:S04]  /*17f0*/  LDS R25, [R12+-0x280] ;  /* 0xfffd80000c197984 */ /* 0x000ee80000000800 */
[----:B------:R-:W-:Y:S01]  /*1800*/  LDS R26, [R12+-0x180] ;  /* 0xfffe80000c1a7984 */ /* 0x000fe20000000800 */
[----:B--2---:R-:W-:-:S03]  /*1810*/  FFMA R24, R20, R24, R23 ;  /* 0x0000001814187223 */ /* 0x004fc60000000017 */
[----:B------:R-:W4:Y:S04]  /*1820*/  LDS R23, [R12+-0x200] ;  /* 0xfffe00000c177984 */ /* 0x000f280000000800 */
[----:B------:R-:W2:Y:S01]  /*1830*/  LDG.E R20, desc[UR10][R2.64] ;  /* 0x0000000a02147981 */ /* 0x000ea2000c1e1900 */
[----:B---3--:R-:W-:-:S03]  /*1840*/  FFMA R25, R19, R25, R24 ;  /* 0x0000001913197223 */ /* 0x008fc60000000018 */
[----:B------:R-:W3:Y:S01]  /*1850*/  LDG.E R19, desc[UR10][R2.64+0x80] ;  /* 0x0000800a02137981 */ /* 0x000ee2000c1e1900 */
[----:B----4-:R-:W-:-:S03]  /*1860*/  FFMA R24, R18, R23, R25 ;  /* 0x0000001712187223 */ /* 0x010fc60000000019 */
[----:B------:R-:W4:Y:S04]  /*1870*/  LDG.E R18, desc[UR10][R2.64+0x100] ;  /* 0x0001000a02127981 */ /* 0x000f28000c1e1900 */
[----:B------:R-:W4:Y:S01]  /*1880*/  LDG.E R23, desc[UR10][R2.64+0x180] ;  /* 0x0001800a02177981 */ /* 0x000f22000c1e1900 */
[----:B-----5:R-:W-:-:S03]  /*1890*/  FFMA R25, R17, R26, R24 ;  /* 0x0000001a11197223 */ /* 0x020fc60000000018 */
[----:B------:R-:W5:Y:S01]  /*18a0*/  LDG.E R17, desc[UR10][R2.64+0x200] ;  /* 0x0002000a02117981 */ /* 0x000f62000c1e1900 */
[----:B------:R-:W-:-:S03]  /*18b0*/  FFMA R27, R16, R27, R25 ;  /* 0x0000001b101b7223 */ /* 0x000fc60000000019 */
[----:B------:R-:W5:Y:S04]  /*18c0*/  LDG.E R24, desc[UR10][R2.64+0x280] ;  /* 0x0002800a02187981 */ /* 0x000f68000c1e1900 */
[----:B------:R-:W5:Y:S04]  /*18d0*/  LDG.E R16, desc[UR10][R2.64+0x300] ;  /* 0x0003000a02107981 */ /* 0x000f68000c1e1900 */
[----:B------:R0:W5:Y:S01]  /*18e0*/  LDG.E R25, desc[UR10][R2.64+0x380] ;  /* 0x0003800a02197981 */ /* 0x000162000c1e1900 */
[----:B------:R-:W-:Y:S01]  /*18f0*/  IADD3 R13, PT, PT, R13, 0x10, RZ ;  /* 0x000000100d0d7810 */ /* 0x000fe20007ffe0ff */
[----:B------:R-:W-:-:S02]  /*1900*/  VIADD R10, R10, 0x200 ;  /* 0x000002000a0a7836 */ /* 0x000fc40000000000 */
[----:B------:R-:W1:Y:S01]  /*1910*/  LDS R26, [R12+-0x80] ;  /* 0xffff80000c1a7984 */ /* 0x000e620000000800 */
[----:B------:R-:W-:Y:S01]  /*1920*/  ISETP.NE.AND P2, PT, R13, RZ, PT ;  /* 0x000000ff0d00720c */ /* 0x000fe20003f45270 */
[----:B------:R-:W-:Y:S02]  /*1930*/  VIADD R15, R15, 0x200 ;  /* 0x000002000f0f7836 */ /* 0x000fe40000000000 */
[----:B0-----:R-:W-:Y:S04]  /*1940*/  LDS R2, [R12+0x300] ;  /* 0x000300000c027984 */ /* 0x001fe80000000800 */
[----:B------:R-:W-:Y:S01]  /*1950*/  LDS R3, [R12+0x380] ;  /* 0x000380000c037984 */ /* 0x000fe20000000800 */
[----:B-1----:R-:W-:-:S03]  /*1960*/  FFMA R27, R14, R26, R27 ;  /* 0x0000001a0e1b7223 */ /* 0x002fc6000000001b */
[----:B------:R-:W2:Y:S04]  /*1970*/  LDS R14, [R12] ;  /* 0x000000000c0e7984 */ /* 0x000ea80000000800 */
[----:B------:R-:W3:Y:S01]  /*1980*/  LDS R26, [R12+0x80] ;  /* 0x000080000c1a7984 */ /* 0x000ee20000000800 */
[----:B--2---:R-:W-:-:S03]  /*1990*/  FFMA R20, R20, R14, R27 ;  /* 0x0000000e14147223 */ /* 0x004fc6000000001b */
[----:B------:R-:W0:Y:S01]  /*19a0*/  LDS R14, [R12+0x180] ;  /* 0x000180000c0e7984 */ /* 0x000e220000000800 */
[----:B---3--:R-:W-:-:S03]  /*19b0*/  FFMA R27, R19, R26, R20 ;  /* 0x0000001a131b7223 */ /* 0x008fc60000000014 */
[----:B------:R-:W5:Y:S04]  /*19c0*/  LDS R20, [R12+0x200] ;  /* 0x000200000c147984 */ /* 0x000f680000000800 */
[----:B------:R1:W2:Y:S02]  /*19d0*/  LDS R19, [R12+0x280] ;  /* 0x000280000c137984 */ /* 0x0002a40000000800 */
[----:B-1----:R-:W-:Y:S01]  /*19e0*/  IADD3 R12, PT, PT, R12, 0x800, RZ ;  /* 0x000008000c0c7810 */ /* 0x002fe20007ffe0ff */
[----:B----4-:R-:W-:-:S04]  /*19f0*/  FFMA R18, R18, R28, R27 ;  /* 0x0000001c12127223 */ /* 0x010fc8000000001b */
[----:B0-----:R-:W-:-:S04]  /*1a00*/  FFMA R14, R23, R14, R18 ;  /* 0x0000000e170e7223 */ /* 0x001fc80000000012 */
[----:B-----5:R-:W-:-:S04]  /*1a10*/  FFMA R17, R17, R20, R14 ;  /* 0x0000001411117223 */ /* 0x020fc8000000000e */
[----:B--2---:R-:W-:-:S04]  /*1a20*/  FFMA R17, R24, R19, R17 ;  /* 0x0000001318117223 */ /* 0x004fc80000000011 */
[----:B------:R-:W-:-:S04]  /*1a30*/  FFMA R2, R16, R2, R17 ;  /* 0x0000000210027223 */ /* 0x000fc80000000011 */
[----:B------:R-:W-:Y:S01]  /*1a40*/  FFMA R14, R25, R3, R2 ;  /* 0x00000003190e7223 */ /* 0x000fe20000000002 */
[----:B------:R-:W-:Y:S06]  /*1a50*/  @P2 BRA `(.L_x_72) ;  /* 0xfffffffc001c2947 */ /* 0x000fec000383ffff */
.L_x_71:
[----:B------:R-:W-:Y:S05]  /*1a60*/  BSYNC.RECONVERGENT B1 ;  /* 0x0000000000017941 */ /* 0x000fea0003800200 */
.L_x_70:
[----:B------:R-:W-:Y:S05]  /*1a70*/  @!P3 BRA `(.L_x_69) ;  /* 0x000000040044b947 */ /* 0x000fea0003800000 */
[----:B------:R-:W-:Y:S01]  /*1a80*/  BSSY.RECONVERGENT B1, `(.L_x_73) ;  /* 0x0000023000017945 */ /* 0x000fe20003800200 */
[----:B------:R-:W-:-:S03]  /*1a90*/  ISETP.NE.AND P2, PT, R22, RZ, PT ;  /* 0x000000ff1600720c */ /* 0x000fc60003f45270 */
[----:B------:R-:W-:Y:S10]  /*1aa0*/  @!P1 BRA `(.L_x_74) ;  /* 0x0000000000809947 */ /* 0x000ff40003800000 */
[----:B------:R-:W0:Y:S01]  /*1ab0*/  LDC.64 R2, c[0x0][0x380] ;  /* 0x0000e000ff027b82 */ /* 0x000e220000000a00 */
[----:B-1----:R-:W-:-:S04]  /*1ac0*/  IMAD R13, R6, R11, R10 ;  /* 0x0000000b060d7224 */ /* 0x002fc800078e020a */
[----:B0-----:R-:W-:-:S05]  /*1ad0*/  IMAD.WIDE R2, R13, 0x4, R2 ;  /* 0x000000040d027825 */ /* 0x001fca00078e0202 */
[----:B------:R-:W2:Y:S04]  /*1ae0*/  LDG.E R25, desc[UR10][R2.64] ;  /* 0x0000000a02197981 */ /* 0x000ea8000c1e1900 */
[----:B------:R-:W3:Y:S04]  /*1af0*/  LDG.E R15, desc[UR10][R2.64+0x80] ;  /* 0x0000800a020f7981 */ /* 0x000ee8000c1e1900 */
[----:B------:R-:W4:Y:S04]  /*1b00*/  LDG.E R18, desc[UR10][R2.64+0x100] ;  /* 0x0001000a02127981 */ /* 0x000f28000c1e1900 */
[----:B------:R-:W5:Y:S04]  /*1b10*/  LDG.E R17, desc[UR10][R2.64+0x180] ;  /* 0x0001800a02117981 */ /* 0x000f68000c1e1900 */
[----:B------:R-:W5:Y:S04]  /*1b20*/  LDG.E R16, desc[UR10][R2.64+0x200] ;  /* 0x0002000a02107981 */ /* 0x000f68000c1e1900 */
[----:B------:R-:W5:Y:S04]  /*1b30*/  LDG.E R13, desc[UR10][R2.64+0x280] ;  /* 0x0002800a020d7981 */ /* 0x000f68000c1e1900 */
[----:B------:R-:W5:Y:S04]  /*1b40*/  LDG.E R12, desc[UR10][R2.64+0x300] ;  /* 0x0003000a020c7981 */ /* 0x000f68000c1e1900 */
[----:B------:R0:W5:Y:S01]  /*1b50*/  LDG.E R19, desc[UR10][R2.64+0x380] ;  /* 0x0003800a02137981 */ /* 0x000162000c1e1900 */
[----:B------:R-:W1:Y:S01]  /*1b60*/  S2UR UR7, SR_CgaCtaId ;  /* 0x00000000000779c3 */ /* 0x000e620000008800 */
[----:B------:R-:W-:-:S02]  /*1b70*/  UMOV UR6, 0x400 ;  /* 0x0000040000067882 */ /* 0x000fc40000000000 */
[----:B-1----:R-:W-:-:S06]  /*1b80*/  ULEA UR6, UR7, UR6, 0x18 ;  /* 0x0000000607067291 */ /* 0x002fcc000f8ec0ff */
[C---:B------:R-:W-:Y:S02]  /*1b90*/  LEA R24, R10.reuse, UR6, 0x2 ;  /* 0x000000060a187c11 */ /* 0x040fe4000f8e10ff */
[----:B------:R-:W-:-:S03]  /*1ba0*/  IADD3 R10, PT, PT, R10, 0x100, RZ ;  /* 0x000001000a0a7810 */ /* 0x000fc60007ffe0ff */
[----:B------:R-:W2:Y:S04]  /*1bb0*/  LDS R26, [R24] ;  /* 0x00000000181a7984 */ /* 0x000ea80000000800 */
[----:B------:R-:W3:Y:S04]  /*1bc0*/  LDS R27, [R24+0x80] ;  /* 0x00008000181b7984 */ /* 0x000ee80000000800 */
[----:B------:R-:W4:Y:S04]  /*1bd0*/  LDS R23, [R24+0x100] ;  /* 0x0001000018177984 */ /* 0x000f280000000800 */
[----:B------:R-:W5:Y:S04]  /*1be0*/  LDS R20, [R24+0x180] ;  /* 0x0001800018147984 */ /* 0x000f680000000800 */
[----:B0-----:R-:W-:Y:S04]  /*1bf0*/  LDS R2, [R24+0x280] ;  /* 0x0002800018027984 */ /* 0x001fe80000000800 */
[----:B------:R-:W-:Y:S01]  /*1c00*/  LDS R3, [R24+0x300] ;  /* 0x0003000018037984 */ /* 0x000fe20000000800 */
[----:B--2---:R-:W-:-:S03]  /*1c10*/  FFMA R26, R25, R26, R14 ;  /* 0x0000001a191a7223 */ /* 0x004fc6000000000e */
[----:B------:R-:W0:Y:S01]  /*1c20*/  LDS R25, [R24+0x200] ;  /* 0x0002000018197984 */ /* 0x000e220000000800 */
[----:B---3--:R-:W-:-:S03]  /*1c30*/  FFMA R15, R15, R27, R26 ;  /* 0x0000001b0f0f7223 */ /* 0x008fc6000000001a */
[----:B------:R-:W1:Y:S01]  /*1c40*/  LDS R14, [R24+0x380] ;  /* 0x00038000180e7984 */ /* 0x000e620000000800 */
[----:B----4-:R-:W-:-:S04]  /*1c50*/  FFMA R18, R18, R23, R15 ;  /* 0x0000001712127223 */ /* 0x010fc8000000000f */
[----:B-----5:R-:W-:-:S04]  /*1c60*/  FFMA R17, R17, R20, R18 ;  /* 0x0000001411117223 */ /* 0x020fc80000000012 */
[----:B0-----:R-:W-:-:S04]  /*1c70*/  FFMA R16, R16, R25, R17 ;  /* 0x0000001910107223 */ /* 0x001fc80000000011 */
[----:B------:R-:W-:-:S04]  /*1c80*/  FFMA R13, R13, R2, R16 ;  /* 0x000000020d0d7223 */ /* 0x000fc80000000010 */
[----:B------:R-:W-:-:S04]  /*1c90*/  FFMA R12, R12, R3, R13 ;  /* 0x000000030c0c7223 */ /* 0x000fc8000000000d */
[----:B-1----:R-:W-:-:S07]  /*1ca0*/  FFMA R14, R19, R14, R12 ;  /* 0x0000000e130e7223 */ /* 0x002fce000000000c */
.L_x_74:
[----:B------:R-:W-:Y:S05]  /*1cb0*/  BSYNC.RECONVERGENT B1 ;  /* 0x0000000000017941 */ /* 0x000fea0003800200 */
.L_x_73:
        /* <DEDUP_REMOVED lines=10> */
[----:B------:R-:W5:Y:S01]  /*1d60*/  LDG.E R20, desc[UR10][R2.64+0x180] ;  /* 0x0001800a02147981 */ /* 0x000f62000c1e1900 */
[----:B------:R-:W0:Y:S01]  /*1d70*/  S2UR UR7, SR_CgaCtaId ;  /* 0x00000000000779c3 */ /* 0x000e220000008800 */
[----:B------:R-:W-:-:S02]  /*1d80*/  UMOV UR6, 0x400 ;  /* 0x0000040000067882 */ /* 0x000fc40000000000 */
[----:B0-----:R-:W-:-:S06]  /*1d90*/  ULEA UR6, UR7, UR6, 0x18 ;  /* 0x0000000607067291 */ /* 0x001fcc000f8ec0ff */
[C---:B------:R-:W-:Y:S01]  /*1da0*/  LEA R12, R10.reuse, UR6, 0x2 ;  /* 0x000000060a0c7c11 */ /* 0x040fe2000f8e10ff */
[----:B------:R-:W-:-:S04]  /*1db0*/  VIADD R10, R10, 0x80 ;  /* 0x000000800a0a7836 */ /* 0x000fc80000000000 */
[----:B------:R-:W2:Y:S04]  /*1dc0*/  LDS R15, [R12] ;  /* 0x000000000c0f7984 */ /* 0x000ea80000000800 */
[----:B------:R-:W3:Y:S04]  /*1dd0*/  LDS R17, [R12+0x80] ;  /* 0x000080000c117984 */ /* 0x000ee80000000800 */
[----:B------:R-:W4:Y:S04]  /*1de0*/  LDS R19, [R12+0x100] ;  /* 0x000100000c137984 */ /* 0x000f280000000800 */
[----:B------:R-:W5:Y:S01]  /*1df0*/  LDS R23, [R12+0x180] ;  /* 0x000180000c177984 */ /* 0x000f620000000800 */
[----:B--2---:R-:W-:-:S04]  /*1e00*/  FFMA R13, R13, R15, R14 ;  /* 0x0000000f0d0d7223 */ /* 0x004fc8000000000e */
[----:B---3--:R-:W-:-:S04]  /*1e10*/  FFMA R13, R16, R17, R13 ;  /* 0x00000011100d7223 */ /* 0x008fc8000000000d */
[----:B----4-:R-:W-:-:S04]  /*1e20*/  FFMA R13, R18, R19, R13 ;  /* 0x00000013120d7223 */ /* 0x010fc8000000000d */
[----:B-----5:R-:W-:-:S07]  /*1e30*/  FFMA R14, R20, R23, R13 ;  /* 0x00000017140e7223 */ /* 0x020fce000000000d */
.L_x_76:
[----:B------:R-:W-:Y:S05]  /*1e40*/  BSYNC.RECONVERGENT B1 ;  /* 0x0000000000017941 */ /* 0x000fea0003800200 */
.L_x_75:
        /* <DEDUP_REMOVED lines=9> */
[----:B-1----:R-:W-:-:S05]  /*1ee0*/  LEA R15, R10, UR6, 0x2 ;  /* 0x000000060a0f7c11 */ /* 0x002fca000f8e10ff */
        /* <DEDUP_REMOVED lines=10> */
.L_x_69:
[----:B------:R-:W-:Y:S05]  /*1f90*/  BSYNC.RECONVERGENT B0 ;  /* 0x0000000000007941 */ /* 0x000fea0003800200 */
.L_x_68:
[----:B------:R-:W-:Y:S01]  /*1fa0*/  UMOV UR6, 0xffffffff ;  /* 0xffffffff00067882 */ /* 0x000fe20000000000 */
[----:B------:R-:W-:Y:S02]  /*1fb0*/  ISETP.NE.AND P2, PT, R0, RZ, PT ;  /* 0x000000ff0000720c */ /* 0x000fe40003f45270 */
        /* <DEDUP_REMOVED lines=9> */
[----:B-1----:R0:W1:Y:S02]  /*2050*/  SHFL.DOWN PT, R13, R10, 0x1, 0x1f ;  /* 0x08201f000a0d7f89 */ /* 0x00206400000e0000 */
.L_x_85:
[----:B------:R-:W2:Y:S01]  /*2060*/  @!P2 LDC R11, c[0x0][0x3a0] ;  /* 0x0000e800ff0bab82 */ /* 0x000ea20000000800 */
[----:B------:R-:W3:Y:S01]  /*2070*/  LDCU UR6, c[0x0][0x398] ;  /* 0x00007300ff0677ac */ /* 0x000ee20008000800 */
[----:B-1----:R-:W-:-:S06]  /*2080*/  FADD R13, R10, R13 ;  /* 0x0000000d0a0d7221 */ /* 0x002fcc0000000000 */
[----:B------:R-:W1:Y:S01]  /*2090*/  @!P2 LDC.64 R2, c[0x0][0x390] ;  /* 0x0000e400ff02ab82 */ /* 0x000e620000000a00 */
[----:B--2---:R-:W-:Y:S01]  /*20a0*/  @!P2 IMAD R11, R6, R11, UR9 ;  /* 0x00000009060bae24 */ /* 0x004fe2000f8e020b */
[----:B------:R-:W-:-:S03]  /*20b0*/  LEA.HI R6, R5, R6, RZ, 0x1b ;  /* 0x0000000605067211 */ /* 0x000fc600078fd8ff */
[----:B-1----:R-:W-:-:S05]  /*20c0*/  @!P2 IMAD.WIDE R2, R11, 0x4, R2 ;  /* 0x000000040b02a825 */ /* 0x002fca00078e0202 */
[----:B------:R4:W-:Y:S01]  /*20d0*/  @!P2 STG.E desc[UR10][R2.64], R13 ;  /* 0x0000000d0200a986 */ /* 0x0009e2000c10190a */
[----:B---3--:R-:W-:-:S13]  /*20e0*/  ISETP.GE.AND P2, PT, R6, UR6, PT ;  /* 0x0000000606007c0c */ /* 0x008fda000bf46270 */
[----:B----4-:R-:W-:Y:S05]  /*20f0*/  @!P2 BRA `(.L_x_78) ;  /* 0xfffffff40034a947 */ /* 0x010fea000383ffff */
[----:B------:R-:W-:Y:S05]  /*2100*/  EXIT ;  /* 0x000000000000794d */ /* 0x000fea0003800000 */
.L_x_77:
[----:B-1----:R-:W-:Y:S01]  /*2110*/  HFMA2 R16, -RZ, RZ, 0, 1.847743988037109375e-06 ;  /* 0x0000001fff107431 */ /* 0x002fe200000001ff */
[----:B------:R-:W-:Y:S01]  /*2120*/  BSSY B0, `(.L_x_79) ;  /* 0x0000007000007945 */ /* 0x000fe20003800000 */
[----:B------:R-:W-:Y:S01]  /*2130*/  MOV R3, R14 ;  /* 0x0000000e00037202 */ /* 0x000fe20000000f00 */
[----:B------:R-:W-:Y:S02]  /*2140*/  IMAD.MOV.U32 R15, RZ, RZ, 0x10 ;  /* 0x00000010ff0f7424 */ /* 0x000fe400078e00ff */
[----:B------:R-:W-:-:S07]  /*2150*/  IMAD.MOV.U32 R12, RZ, RZ, -0x1 ;  /* 0xffffffffff0c7424 */ /* 0x000fce00078e00ff */
[----:B------:R-:W-:Y:S05]  /*2160*/  WARPSYNC.COLLECTIVE R12, `(.L_x_80) ;  /* 0x000000000c087348 */ /* 0x000fea0003c00000 */
[----:B------:R0:W1:Y:S02]  /*2170*/  SHFL.DOWN P3, R13, R3, R15, R16 ;  /* 0x0800000f030d7389 */ /* 0x0000640000060010 */
[----:B01----:R-:W-:Y:S05]  /*2180*/  ENDCOLLECTIVE ;  /* 0x000000000000791b */ /* 0x003fea0003800000 */
.L_x_80:
[----:B------:R-:W-:Y:S05]  /*2190*/  BSYNC B0 ;  /* 0x0000000000007941 */ /* 0x000fea0003800000 */
.L_x_79:
[----:B------:R-:W-:Y:S01]  /*21a0*/  MOV R3, R13 ;  /* 0x0000000d00037202 */ /* 0x000fe20000000f00 */
[----:B------:R-:W-:Y:S02]  /*21b0*/  HFMA2 R16, -RZ, RZ, 0, 1.847743988037109375e-06 ;  /* 0x0000001fff107431 */ /* 0x000fe400000001ff */
[----:B------:R-:W-:Y:S02]  /*21c0*/  IMAD.MOV.U32 R15, RZ, RZ, 0x8 ;  /* 0x00000008ff0f7424 */ /* 0x000fe400078e00ff */
[----:B------:R-:W-:Y:S02]  /*21d0*/  IMAD.MOV.U32 R12, RZ, RZ, -0x1 ;  /* 0xffffffffff0c7424 */ /* 0x000fe400078e00ff */
[----:B------:R-:W-:-:S07]  /*21e0*/  FADD R3, R3, R14 ;  /* 0x0000000e03037221 */ /* 0x000fce0000000000 */
[----:B------:R-:W-:Y:S05]  /*21f0*/  WARPSYNC.COLLECTIVE R12, `(.L_x_81) ;  /* 0x000000000c087348 */ /* 0x000fea0003c00000 */
[----:B------:R0:W1:Y:S02]  /*2200*/  SHFL.DOWN P3, R13, R3, R15, R16 ;  /* 0x0800000f030d7389 */ /* 0x0000640000060010 */
[----:B01----:R-:W-:Y:S05]  /*2210*/  ENDCOLLECTIVE ;  /* 0x000000000000791b */ /* 0x003fea0003800000 */
.L_x_81:
[----:B------:R-:W-:Y:S01]  /*2220*/  HFMA2 R15, -RZ, RZ, 0, 2.384185791015625e-07 ;  /* 0x00000004ff0f7431 */ /* 0x000fe200000001ff */
[----:B------:R-:W-:-:S05]  /*2230*/  MOV R2, R13 ;  /* 0x0000000d00027202 */ /* 0x000fca0000000f00 */
[----:B------:R-:W-:-:S04]  /*2240*/  FADD R2, R3, R2 ;  /* 0x0000000203027221 */ /* 0x000fc80000000000 */
[----:B------:R-:W-:-:S07]  /*2250*/  IMAD.MOV.U32 R3, RZ, RZ, R2 ;  /* 0x000000ffff037224 */ /* 0x000fce00078e0002 */
[----:B------:R-:W-:Y:S05]  /*2260*/  WARPSYNC.COLLECTIVE R12, `(.L_x_82) ;  /* 0x000000000c087348 */ /* 0x000fea0003c00000 */
[----:B------:R0:W1:Y:S02]  /*2270*/  SHFL.DOWN P3, R13, R3, R15, R16 ;  /* 0x0800000f030d7389 */ /* 0x0000640000060010 */
[----:B01----:R-:W-:Y:S05]  /*2280*/  ENDCOLLECTIVE ;  /* 0x000000000000791b */ /* 0x003fea0003800000 */
.L_x_82:
[----:B------:R-:W-:Y:S02]  /*2290*/  IMAD.MOV.U32 R15, RZ, RZ, 0x2 ;  /* 0x00000002ff0f7424 */ /* 0x000fe400078e00ff */
[----:B------:R-:W-:-:S04]  /*22a0*/  IMAD.MOV.U32 R11, RZ, RZ, R13 ;  /* 0x000000ffff0b7224 */ /* 0x000fc800078e000d */
[----:B------:R-:W-:-:S05]  /*22b0*/  FADD R11, R2, R11 ;  /* 0x0000000b020b7221 */ /* 0x000fca0000000000 */
[----:B------:R-:W-:-:S07]  /*22c0*/  MOV R3, R11 ;  /* 0x0000000b00037202 */ /* 0x000fce0000000f00 */
[----:B------:R-:W-:Y:S05]  /*22d0*/  WARPSYNC.COLLECTIVE R12, `(.L_x_83) ;  /* 0x000000000c087348 */ /* 0x000fea0003c00000 */
[----:B------:R0:W1:Y:S02]  /*22e0*/  SHFL.DOWN P3, R13, R3, R15, R16 ;  /* 0x0800000f030d7389 */ /* 0x0000640000060010 */
[----:B01----:R-:W-:Y:S05]  /*22f0*/  ENDCOLLECTIVE ;  /* 0x000000000000791b */ /* 0x003fea0003800000 */
.L_x_83:
[----:B------:R-:W-:Y:S01]  /*2300*/  HFMA2 R15, -RZ, RZ, 0, 5.9604644775390625e-08 ;  /* 0x00000001ff0f7431 */ /* 0x000fe200000001ff */
[----:B------:R-:W-:-:S05]  /*2310*/  MOV R10, R13 ;  /* 0x0000000d000a7202 */ /* 0x000fca0000000f00 */
[----:B------:R-:W-:-:S04]  /*2320*/  FADD R10, R11, R10 ;  /* 0x0000000a0b0a7221 */ /* 0x000fc80000000000 */
[----:B------:R-:W-:-:S07]  /*2330*/  IMAD.MOV.U32 R3, RZ, RZ, R10 ;  /* 0x000000ffff037224 */ /* 0x000fce00078e000a */
[----:B------:R-:W-:Y:S05]  /*2340*/  WARPSYNC.COLLECTIVE R12, `(.L_x_84) ;  /* 0x000000000c087348 */ /* 0x000fea0003c00000 */
[----:B------:R0:W1:Y:S02]  /*2350*/  SHFL.DOWN P3, R13, R3, R15, R16 ;  /* 0x0800000f030d7389 */ /* 0x0000640000060010 */
[----:B01----:R-:W-:Y:S05]  /*2360*/  ENDCOLLECTIVE ;  /* 0x000000000000791b */ /* 0x003fea0003800000 */
.L_x_84:
[----:B------:R-:W-:Y:S05]  /*2370*/  BRA `(.L_x_85) ;  /* 0xfffffffc00387947 */ /* 0x000fea000383ffff */
.L_x_86:
        /* <DEDUP_REMOVED lines=16> */
.L_x_112:


//--------------------- .text._Z25hadamard_transform_kernelPKfPfii --------------------------
	.section	.text._Z25hadamard_transform_kernelPKfPfii,"ax",@progbits
	.align	128
        .global         _Z25hadamard_transform_kernelPKfPfii
        .type           _Z25hadamard_transform_kernelPKfPfii,@function
        .size           _Z25hadamard_transform_kernelPKfPfii,(.L_x_113 - _Z25hadamard_transform_kernelPKfPfii)
        .other          _Z25hadamard_transform_kernelPKfPfii,@"STO_CUDA_ENTRY STV_DEFAULT"
_Z25hadamard_transform_kernelPKfPfii:
.text._Z25hadamard_transform_kernelPKfPfii:
        /* <DEDUP_REMOVED lines=17> */
.L_x_89:
        /* <DEDUP_REMOVED lines=8> */
.L_x_88:
[----:B------:R-:W-:Y:S05]  /*0190*/  BSYNC.RECONVERGENT B0 ;  /* 0x0000000000007941 */ /* 0x000fea0003800200 */
.L_x_87:
[----:B------:R-:W-:Y:S01]  /*01a0*/  BAR.SYNC.DEFER_BLOCKING 0x0 ;  /* 0x0000000000007b1d */ /* 0x000fe20000010000 */
[----:B------:R-:W-:-:S09]  /*01b0*/  UISETP.GE.AND UP0, UPT, UR5, 0x2, UPT ;  /* 0x000000020500788c */ /* 0x000fd2000bf06270 */
[----:B------:R-:W-:Y:S05]  /*01c0*/  BRA.U !UP0, `(.L_x_90) ;  /* 0x0000001108d07547 */ /* 0x000fea000b800000 */
[----:B------:R-:W1:Y:S01]  /*01d0*/  LDC R7, c[0x0][0x360] ;  /* 0x0000d800ff077b82 */ /* 0x000e620000000800 */
[----:B------:R-:W-:Y:S01]  /*01e0*/  USHF.R.U32.HI UR4, URZ, 0x1, UR5 ;  /* 0x00000001ff047899 */ /* 0x000fe20008011605 */
[----:B-1----:R-:W1:Y:S01]  /*01f0*/  I2F.U32.RP R0, R7 ;  /* 0x0000000700007306 */ /* 0x002e620000209000 */
[----:B------:R-:W-:Y:S02]  /*0200*/  IADD3 R6, PT, PT, R8, R7, RZ ;  /* 0x0000000708067210 */ /* 0x000fe40007ffe0ff */
[----:B------:R-:W-:Y:S02]  /*0210*/  ISETP.NE.U32.AND P2, PT, R7, RZ, PT ;  /* 0x000000ff0700720c */ /* 0x000fe40003f45070 */
[C---:B------:R-:W-:Y:S02]  /*0220*/  ISETP.GE.U32.AND P0, PT, R6.reuse, UR4, PT ;  /* 0x0000000406007c0c */ /* 0x040fe4000bf06070 */
[----:B------:R-:W-:Y:S01]  /*0230*/  VIMNMX.U32 R5, PT, PT, R6, UR4, !PT ;  /* 0x0000000406057c48 */ /* 0x000fe2000ffe0000 */
[----:B-1----:R-:W0:Y:S02]  /*0240*/  MUFU.RCP R0, R0 ;  /* 0x0000000000007308 */ /* 0x002e240000001000 */
[----:B0-----:R-:W-:-:S06]  /*0250*/  VIADD R2, R0, 0xffffffe ;  /* 0x0ffffffe00027836 */ /* 0x001fcc0000000000 */
[----:B------:R0:W1:Y:S02]  /*0260*/  F2I.FTZ.U32.TRUNC.NTZ R3, R2 ;  /* 0x0000000200037305 */ /* 0x000064000021f000 */
[----:B0-----:R-:W-:Y:S02]  /*0270*/  IMAD.MOV.U32 R2, RZ, RZ, RZ ;  /* 0x000000ffff027224 */ /* 0x001fe400078e00ff */
[----:B-1----:R-:W-:-:S04]  /*0280*/  IMAD.MOV R4, RZ, RZ, -R3 ;  /* 0x000000ffff047224 */ /* 0x002fc800078e0a03 */
[----:B------:R-:W-:Y:S01]  /*0290*/  IMAD R9, R4, R7, RZ ;  /* 0x0000000704097224 */ /* 0x000fe200078e02ff */
[----:B------:R-:W-:-:S03]  /*02a0*/  SEL R4, RZ, 0x1, P0 ;  /* 0x00000001ff047807 */ /* 0x000fc60000000000 */
[----:B------:R-:W-:Y:S01]  /*02b0*/  IMAD.HI.U32 R3, R3, R9, R2 ;  /* 0x0000000903037227 */ /* 0x000fe200078e0002 */
[----:B------:R-:W-:-:S03]  /*02c0*/  IADD3 R0, PT, PT, R5, -R6, -R4 ;  /* 0x8000000605007210 */ /* 0x000fc60007ffe804 */
[----:B------:R-:W-:Y:S02]  /*02d0*/  HFMA2 R5, -RZ, RZ, 0, 5.9604644775390625e-08 ;  /* 0x00000001ff057431 */ /* 0x000fe400000001ff */
[----:B------:R-:W-:-:S04]  /*02e0*/  IMAD.HI.U32 R3, R3, R0, RZ ;  /* 0x0000000003037227 */ /* 0x000fc800078e00ff */
[----:B------:R-:W-:-:S04]  /*02f0*/  IMAD.MOV R2, RZ, RZ, -R3 ;  /* 0x000000ffff027224 */ /* 0x000fc800078e0a03 */
[----:B------:R-:W-:-:S05]  /*0300*/  IMAD R0, R7, R2, R0 ;  /* 0x0000000207007224 */ /* 0x000fca00078e0200 */
[----:B------:R-:W-:-:S13]  /*0310*/  ISETP.GE.U32.AND P0, PT, R0, R7, PT ;  /* 0x000000070000720c */ /* 0x000fda0003f06070 */
[----:B------:R-:W-:Y:S01]  /*0320*/  @P0 IADD3 R0, PT, PT, R0, -R7, RZ ;  /* 0x8000000700000210 */ /* 0x000fe20007ffe0ff */
[----:B------:R-:W-:-:S03]  /*0330*/  @P0 VIADD R3, R3, 0x1 ;  /* 0x0000000103030836 */ /* 0x000fc60000000000 */
[----:B------:R-:W-:-:S13]  /*0340*/  ISETP.GE.U32.AND P1, PT, R0, R7, PT ;  /* 0x000000070000720c */ /* 0x000fda0003f26070 */
[----:B------:R-:W-:Y:S01]  /*0350*/  @P1 VIADD R3, R3, 0x1 ;  /* 0x0000000103031836 */ /* 0x000fe20000000000 */
[----:B------:R-:W-:-:S05]  /*0360*/  @!P2 LOP3.LUT R3, RZ, R7, RZ, 0x33, !PT ;  /* 0x00000007ff03a212 */ /* 0x000fca00078e33ff */
[----:B------:R-:W-:-:S07]  /*0370*/  IMAD.IADD R4, R4, 0x1, R3 ;  /* 0x0000000104047824 */ /* 0x000fce00078e0203 */
.L_x_108:
[----:B------:R-:W-:Y:S01]  /*0380*/  ISETP.GE.U32.AND P0, PT, R8, UR4, PT ;  /* 0x0000000408007c0c */ /* 0x000fe2000bf06070 */
[----:B------:R-:W-:-:S12]  /*0390*/  BSSY.RECONVERGENT B1, `(.L_x_91) ;  /* 0x0000112000017945 */ /* 0x000fd80003800200 */
[----:B0-----:R-:W-:Y:S05]  /*03a0*/  @P0 BRA `(.L_x_92) ;  /* 0x0000001000400947 */ /* 0x001fea0003800000 */
[----:B------:R-:W-:Y:S01]  /*03b0*/  LOP3.LUT R14, R4, 0x3, RZ, 0xc0, !PT ;  /* 0x00000003040e7812 */ /* 0x000fe200078ec0ff */
[----:B------:R-:W-:Y:S01]  /*03c0*/  BSSY.RECONVERGENT B0, `(.L_x_93) ;  /* 0x0000071000007945 */ /* 0x000fe20003800200 */
[----:B------:R-:W-:Y:S02]  /*03d0*/  IMAD.MOV.U32 R0, RZ, RZ, R8 ;  /* 0x000000ffff007224 */ /* 0x000fe400078e0008 */
[----:B------:R-:W-:-:S13]  /*03e0*/  ISETP.NE.AND P0, PT, R14, 0x3, PT ;  /* 0x000000030e00780c */ /* 0x000fda0003f05270 */
[----:B------:R-:W-:Y:S05]  /*03f0*/  @!P0 BRA `(.L_x_94) ;  /* 0x0000000400b48947 */ /* 0x000fea0003800000 */
[-C--:B------:R-:W-:Y:S01]  /*0400*/  IABS R2, R5.reuse ;  /* 0x0000000500027213 */ /* 0x080fe20000000000 */
[----:B------:R-:W-:Y:S01]  /*0410*/  BSSY.RECONVERGENT B2, `(.L_x_95) ;  /* 0x000002c000027945 */ /* 0x000fe20003800200 */
[----:B------:R-:W-:Y:S02]  /*0420*/  IABS R10, R5 ;  /* 0x00000005000a7213 */ /* 0x000fe40000000000 */
[----:B------:R-:W0:Y:S01]  /*0430*/  I2F.RP R0, R2 ;  /* 0x0000000200007306 */ /* 0x000e220000209400 */
[----:B------:R-:W-:Y:S02]  /*0440*/  IABS R9, R8 ;  /* 0x0000000800097213 */ /* 0x000fe40000000000 */
[----:B------:R-:W-:Y:S01]  /*0450*/  IMAD.MOV R12, RZ, RZ, -R10 ;  /* 0x000000ffff0c7224 */ /* 0x000fe200078e0a0a */
[----:B------:R-:W-:Y:S02]  /*0460*/  MOV R10, RZ ;  /* 0x000000ff000a7202 */ /* 0x000fe40000000f00 */
[----:B------:R-:W-:-:S02]  /*0470*/  ISETP.GE.AND P1, PT, R8, RZ, PT ;  /* 0x000000ff0800720c */ /* 0x000fc40003f26270 */
[----:B------:R-:W-:Y:S01]  /*0480*/  ISETP.NE.AND P2, PT, R14, RZ, PT ;  /* 0x000000ff0e00720c */ /* 0x000fe20003f45270 */
[----:B0-----:R-:W0:Y:S02]  /*0490*/  MUFU.RCP R0, R0 ;  /* 0x0000000000007308 */ /* 0x001e240000001000 */
[----:B0-----:R-:W-:-:S06]  /*04a0*/  IADD3 R11, PT, PT, R0, 0xffffffe, RZ ;  /* 0x0ffffffe000b7810 */ /* 0x001fcc0007ffe0ff */
[----:B------:R-:W0:Y:S02]  /*04b0*/  F2I.FTZ.U32.TRUNC.NTZ R11, R11 ;  /* 0x0000000b000b7305 */ /* 0x000e24000021f000 */
[----:B0-----:R-:W-:-:S04]  /*04c0*/  IMAD.MOV R3, RZ, RZ, -R11 ;  /* 0x000000ffff037224 */ /* 0x001fc800078e0a0b */
[----:B------:R-:W-:-:S04]  /*04d0*/  IMAD R3, R3, R2, RZ ;  /* 0x0000000203037224 */ /* 0x000fc800078e02ff */
[----:B------:R-:W-:-:S04]  /*04e0*/  IMAD.HI.U32 R10, R11, R3, R10 ;  /* 0x000000030b0a7227 */ /* 0x000fc800078e000a */
[----:B------:R-:W-:Y:S02]  /*04f0*/  IMAD.MOV.U32 R3, RZ, RZ, R9 ;  /* 0x000000ffff037224 */ /* 0x000fe400078e0009 */
[----:B------:R-:W-:Y:S02]  /*0500*/  IMAD.MOV.U32 R9, RZ, RZ, R12 ;  /* 0x000000ffff097224 */ /* 0x000fe400078e000c */
[----:B------:R-:W-:-:S04]  /*0510*/  IMAD.HI.U32 R0, R10, R3, RZ ;  /* 0x000000030a007227 */ /* 0x000fc800078e00ff */
[----:B------:R-:W-:Y:S02]  /*0520*/  IMAD R11, R0, R9, R3 ;  /* 0x00000009000b7224 */ /* 0x000fe400078e0203 */
[----:B------:R-:W0:Y:S03]  /*0530*/  LDC R3, c[0x0][0x390] ;  /* 0x0000e400ff037b82 */ /* 0x000e260000000800 */
[----:B------:R-:W-:-:S13]  /*0540*/  ISETP.GT.U32.AND P0, PT, R2, R11, PT ;  /* 0x0000000b0200720c */ /* 0x000fda0003f04070 */
[----:B------:R-:W-:-:S04]  /*0550*/  @!P0 IADD3 R11, PT, PT, R11, -R2, RZ ;  /* 0x800000020b0b8210 */ /* 0x000fc80007ffe0ff */
[----:B------:R-:W-:-:S13]  /*0560*/  ISETP.GT.U32.AND P0, PT, R2, R11, PT ;  /* 0x0000000b0200720c */ /* 0x000fda0003f04070 */
[----:B------:R-:W-:Y:S01]  /*0570*/  @!P0 IMAD.IADD R11, R11, 0x1, -R2 ;  /* 0x000000010b0b8824 */ /* 0x000fe200078e0a02 */
[----:B------:R-:W-:-:S03]  /*0580*/  ISETP.NE.AND P0, PT, R5, RZ, PT ;  /* 0x000000ff0500720c */ /* 0x000fc60003f05270 */
[----:B------:R-:W-:Y:S01]  /*0590*/  IMAD.MOV.U32 R0, RZ, RZ, R11 ;  /* 0x000000ffff007224 */ /* 0x000fe200078e000b */
[----:B------:R-:W-:-:S04]  /*05a0*/  LOP3.LUT R11, RZ, R5, RZ, 0x33, !PT ;  /* 0x00000005ff0b7212 */ /* 0x000fc800078e33ff */
[----:B------:R-:W-:-:S04]  /*05b0*/  @!P1 IADD3 R0, PT, PT, -R0, RZ, RZ ;  /* 0x000000ff00009210 */ /* 0x000fc80007ffe1ff */
[----:B------:R-:W-:-:S05]  /*05c0*/  SEL R13, R11, R0, !P0 ;  /* 0x000000000b0d7207 */ /* 0x000fca0004000000 */
[----:B------:R-:W-:-:S04]  /*05d0*/  IMAD.IADD R0, R8, 0x1, -R13 ;  /* 0x0000000108007824 */ /* 0x000fc800078e0a0d */
[----:B------:R-:W-:-:S05]  /*05e0*/  IMAD R12, R0, 0x2, R13 ;  /* 0x00000002000c7824 */ /* 0x000fca00078e020d */
[----:B------:R-:W-:-:S04]  /*05f0*/  IADD3 R0, PT, PT, R12, R5, RZ ;  /* 0x000000050c007210 */ /* 0x000fc80007ffe0ff */
        /* <DEDUP_REMOVED lines=13> */
.L_x_96:
[----:B------:R-:W-:Y:S05]  /*06d0*/  BSYNC.RECONVERGENT B2 ;  /* 0x0000000000027941 */ /* 0x000fea0003800200 */
.L_x_95:
        /* <DEDUP_REMOVED lines=10> */
[----:B------:R-:W-:-:S04]  /*0780*/  @!P1 IMAD.IADD R13, R13, 0x1, -R2 ;  /* 0x000000010d0d9824 */ /* 0x000fc800078e0a02 */
[----:B------:R-:W-:Y:S01]  /*0790*/  @!P2 IMAD.MOV R13, RZ, RZ, -R13 ;  /* 0x000000ffff0da224 */ /* 0x000fe200078e0a0d */
[----:B------:R-:W-:Y:S02]  /*07a0*/  ISETP.NE.AND P2, PT, R14, 0x1, PT ;  /* 0x000000010e00780c */ /* 0x000fe40003f45270 */
[----:B------:R-:W-:Y:S02]  /*07b0*/  IADD3 R14, PT, PT, R6, R7, RZ ;  /* 0x00000007060e7210 */ /* 0x000fe40007ffe0ff */
[----:B------:R-:W-:-:S04]  /*07c0*/  SEL R13, R11, R13, !P0 ;  /* 0x0000000d0b0d7207 */ /* 0x000fc80004000000 */
[----:B------:R-:W-:-:S05]  /*07d0*/  IADD3 R0, PT, PT, R6, -R13, RZ ;  /* 0x8000000d06007210 */ /* 0x000fca0007ffe0ff */
[----:B------:R-:W-:-:S04]  /*07e0*/  IMAD R12, R0, 0x2, R13 ;  /* 0x00000002000c7824 */ /* 0x000fc800078e020d */
[----:B------:R-:W-:-:S05]  /*07f0*/  IMAD.IADD R0, R12, 0x1, R5 ;  /* 0x000000010c007824 */ /* 0x000fca00078e0205 */
        /* <DEDUP_REMOVED lines=13> */
.L_x_98:
[----:B------:R-:W-:Y:S05]  /*08d0*/  BSYNC.RECONVERGENT B2 ;  /* 0x0000000000027941 */ /* 0x000fea0003800200 */
.L_x_97:
[----:B0-----:R-:W-:Y:S01]  /*08e0*/  IMAD.MOV.U32 R0, RZ, RZ, R14 ;  /* 0x000000ffff007224 */ /* 0x001fe200078e000e */
[----:B------:R-:W-:Y:S06]  /*08f0*/  @!P2 BRA `(.L_x_94) ;  /* 0x000000000074a947 */ /* 0x000fec0003800000 */
[----:B------:R-:W-:Y:S02]  /*0900*/  IABS R13, R14 ;  /* 0x0000000e000d7213 */ /* 0x000fe40000000000 */
[----:B------:R-:W-:-:S03]  /*0910*/  ISETP.GE.AND P2, PT, R14, RZ, PT ;  /* 0x000000ff0e00720c */ /* 0x000fc60003f46270 */
[----:B------:R-:W-:-:S04]  /*0920*/  IMAD.HI.U32 R10, R10, R13, RZ ;  /* 0x0000000d0a0a7227 */ /* 0x000fc800078e00ff */
[----:B------:R-:W-:-:S05]  /*0930*/  IMAD R9, R10, R9, R13 ;  /* 0x000000090a097224 */ /* 0x000fca00078e020d */
[----:B------:R-:W-:-:S13]  /*0940*/  ISETP.GT.U32.AND P1, PT, R2, R9, PT ;  /* 0x000000090200720c */ /* 0x000fda0003f24070 */
[----:B------:R-:W-:-:S04]  /*0950*/  @!P1 IADD3 R9, PT, PT, R9, -R2, RZ ;  /* 0x8000000209099210 */ /* 0x000fc80007ffe0ff */
[----:B------:R-:W-:-:S13]  /*0960*/  ISETP.GT.U32.AND P1, PT, R2, R9, PT ;  /* 0x000000090200720c */ /* 0x000fda0003f24070 */
[----:B------:R-:W-:-:S04]  /*0970*/  @!P1 IMAD.IADD R9, R9, 0x1, -R2 ;  /* 0x0000000109099824 */ /* 0x000fc800078e0a02 */
[----:B------:R-:W-:-:S05]  /*0980*/  @!P2 IMAD.MOV R9, RZ, RZ, -R9 ;  /* 0x000000ffff09a224 */ /* 0x000fca00078e0a09 */
[----:B------:R-:W-:-:S04]  /*0990*/  SEL R9, R11, R9, !P0 ;  /* 0x000000090b097207 */ /* 0x000fc80004000000 */
[C---:B------:R-:W-:Y:S02]  /*09a0*/  IADD3 R0, PT, PT, R14.reuse, -R9, RZ ;  /* 0x800000090e007210 */ /* 0x040fe40007ffe0ff */
[----:B------:R-:W-:-:S03]  /*09b0*/  IADD3 R14, PT, PT, R14, R7, RZ ;  /* 0x000000070e0e7210 */ /* 0x000fc60007ffe0ff */
[----:B------:R-:W-:-:S04]  /*09c0*/  IMAD R2, R0, 0x2, R9 ;  /* 0x0000000200027824 */ /* 0x000fc800078e0209 */
[----:B------:R-:W-:-:S05]  /*09d0*/  IMAD.IADD R0, R2, 0x1, R5 ;  /* 0x0000000102007824 */ /* 0x000fca00078e0205 */
[----:B------:R-:W-:Y:S01]  /*09e0*/  ISETP.GE.AND P0, PT, R0, R3, PT ;  /* 0x000000030000720c */ /* 0x000fe20003f06270 */
[----:B------:R-:W-:-:S12]  /*09f0*/  IMAD.MOV.U32 R0, RZ, RZ, R14 ;  /* 0x000000ffff007224 */ /* 0x000fd800078e000e */
        /* <DEDUP_REMOVED lines=9> */
[----:B------:R-:W-:Y:S01]  /*0a90*/  FADD R10, R0, -R9 ;  /* 0x80000009000a7221 */ /* 0x000fe20000000000 */
[----:B------:R-:W-:-:S03]  /*0aa0*/  MOV R0, R14 ;  /* 0x0000000e00007202 */ /* 0x000fc60000000f00 */
[----:B------:R0:W-:Y:S04]  /*0ab0*/  STS [R2], R11 ;  /* 0x0000000b02007388 */ /* 0x0001e80000000800 */
[----:B------:R0:W-:Y:S02]  /*0ac0*/  STS [R3], R10 ;  /* 0x0000000a03007388 */ /* 0x0001e40000000800 */
.L_x_94:
[----:B------:R-:W-:Y:S05]  /*0ad0*/  BSYNC.RECONVERGENT B0 ;  /* 0x0000000000007941 */ /* 0x000fea0003800200 */
.L_x_93:
[----:B------:R-:W-:-:S13]  /*0ae0*/  ISETP.GE.U32.AND P0, PT, R4, 0x3, PT ;  /* 0x000000030400780c */ /* 0x000fda0003f06070 */
[----:B------:R-:W-:Y:S05]  /*0af0*/  @!P0 BRA `(.L_x_92) ;  /* 0x00000008006c8947 */ /* 0x000fea0003800000 */
[----:B------:R-:W-:Y:S01]  /*0b00*/  IABS R9, R5 ;  /* 0x0000000500097213 */ /* 0x000fe20000000000 */
[----:B------:R-:W1:Y:S01]  /*0b10*/  S2UR UR6, SR_CgaCtaId ;  /* 0x00000000000679c3 */ /* 0x000e620000008800 */
[C---:B------:R-:W-:Y:S01]  /*0b20*/  IMAD.SHL.U32 R12, R0.reuse, 0x8, RZ ;  /* 0x00000008000c7824 */ /* 0x040fe200078e00ff */
[----:B------:R-:W-:Y:S01]  /*0b30*/  UMOV UR5, 0x400 ;  /* 0x0000040000057882 */ /* 0x000fe20000000000 */
[----:B0-----:R-:W0:Y:S01]  /*0b40*/  I2F.RP R2, R9 ;  /* 0x0000000900027306 */ /* 0x001e220000209400 */
[----:B------:R-:W-:Y:S01]  /*0b50*/  IMAD.SHL.U32 R13, R5, 0x4, RZ ;  /* 0x00000004050d7824 */ /* 0x000fe200078e00ff */
[----:B------:R-:W-:Y:S01]  /*0b60*/  IADD3 R14, PT, PT, R0, R7, RZ ;  /* 0x00000007000e7210 */ /* 0x000fe20007ffe0ff */
[C-C-:B------:R-:W-:Y:S02]  /*0b70*/  IMAD R24, R7.reuse, 0x18, R12.reuse ;  /* 0x0000001807187824 */ /* 0x140fe400078e020c */
[C---:B------:R-:W-:Y:S01]  /*0b80*/  IMAD R22, R7.reuse, 0x10, R12 ;  /* 0x0000001007167824 */ /* 0x040fe200078e020c */
[----:B------:R-:W-:Y:S01]  /*0b90*/  LEA R26, R14, R5, 0x1 ;  /* 0x000000050e1a7211 */ /* 0x000fe200078e08ff */
[----:B------:R-:W-:Y:S01]  /*0ba0*/  IMAD R16, R7, 0x2, R0 ;  /* 0x0000000207107824 */ /* 0x000fe200078e0200 */
[----:B------:R-:W-:Y:S01]  /*0bb0*/  LEA R17, R5, R24, 0x2 ;  /* 0x0000001805117211 */ /* 0x000fe200078e10ff */
[----:B------:R-:W-:-:S02]  /*0bc0*/  IMAD R18, R0, 0x2, R5 ;  /* 0x0000000200127824 */ /* 0x000fc400078e0205 */
[----:B------:R-:W-:Y:S02]  /*0bd0*/  IMAD R20, R7, 0x3, R0 ;  /* 0x0000000307147824 */ /* 0x000fe400078e0200 */
[----:B------:R-:W-:Y:S01]  /*0be0*/  IMAD.MOV.U32 R28, RZ, RZ, R14 ;  /* 0x000000ffff1c7224 */ /* 0x000fe200078e000e */
[----:B0-----:R-:W0:Y:S01]  /*0bf0*/  MUFU.RCP R2, R2 ;  /* 0x0000000200027308 */ /* 0x001e220000001000 */
[----:B------:R-:W-:Y:S01]  /*0c00*/  IMAD R15, R5, 0x4, R22 ;  /* 0x00000004050f7824 */ /* 0x000fe200078e0216 */
[----:B-1----:R-:W-:-:S06]  /*0c10*/  ULEA UR5, UR6, UR5, 0x18 ;  /* 0x0000000506057291 */ /* 0x002fcc000f8ec0ff */
[----:B------:R-:W-:Y:S02]  /*0c20*/  IMAD.U32 R30, RZ, RZ, UR5 ;  /* 0x00000005ff1e7e24 */ /* 0x000fe4000f8e00ff */
[----:B0-----:R-:W-:-:S06]  /*0c30*/  VIADD R11, R2, 0xffffffe ;  /* 0x0ffffffe020b7836 */ /* 0x001fcc0000000000 */
[----:B------:R-:W0:Y:S02]  /*0c40*/  F2I.FTZ.U32.TRUNC.NTZ R11, R11 ;  /* 0x0000000b000b7305 */ /* 0x000e24000021f000 */
[----:B0-----:R-:W-:-:S04]  /*0c50*/  IMAD.MOV R10, RZ, RZ, -R11 ;  /* 0x000000ffff0a7224 */ /* 0x001fc800078e0a0b */
[----:B------:R-:W-:Y:S02]  /*0c60*/  IMAD R3, R10, R9, RZ ;  /* 0x000000090a037224 */ /* 0x000fe400078e02ff */
[----:B------:R-:W-:-:S05]  /*0c70*/  HFMA2 R10, -RZ, RZ, 0, 0 ;  /* 0x00000000ff0a7431 */ /* 0x000fca00000001ff */
[----:B------:R-:W-:Y:S01]  /*0c80*/  IMAD.HI.U32 R10, R11, R3, R10 ;  /* 0x000000030b0a7227 */ /* 0x000fe200078e000a */
[----:B------:R-:W-:-:S03]  /*0c90*/  LEA R11, R14, R13, 0x3 ;  /* 0x0000000d0e0b7211 */ /* 0x000fc600078e18ff */
[----:B------:R-:W-:-:S07]  /*0ca0*/  IMAD.IADD R13, R12, 0x1, R13 ;  /* 0x000000010c0d7824 */ /* 0x000fce00078e020d */
.L_x_107:
[-C--:B------:R-:W-:Y:S01]  /*0cb0*/  IABS R19, R5.reuse ;  /* 0x0000000500137213 */ /* 0x080fe20000000000 */
[----:B------:R-:W-:Y:S01]  /*0cc0*/  BSSY.RECONVERGENT B0, `(.L_x_99) ;  /* 0x000004d000007945 */ /* 0x000fe20003800200 */
[----:B------:R-:W-:Y:S02]  /*0cd0*/  IABS R25, R0 ;  /* 0x0000000000197213 */ /* 0x000fe40000000000 */
[----:B------:R-:W0:Y:S01]  /*0ce0*/  I2F.RP R21, R19 ;  /* 0x0000001300157306 */ /* 0x000e220000209400 */
[----:B------:R-:W-:Y:S02]  /*0cf0*/  IABS R27, R5 ;  /* 0x00000005001b7213 */ /* 0x000fe40000000000 */
[----:B------:R-:W-:-:S05]  /*0d00*/  IABS R34, R28 ;  /* 0x0000001c00227213 */ /* 0x000fca0000000000 */
[----:B0-----:R-:W0:Y:S02]  /*0d10*/  MUFU.RCP R21, R21 ;  /* 0x0000001500157308 */ /* 0x001e240000001000 */
[----:B0-----:R-:W-:Y:S02]  /*0d20*/  VIADD R2, R21, 0xffffffe ;  /* 0x0ffffffe15027836 */ /* 0x001fe40000000000 */
[----:B------:R-:W-:Y:S01]  /*0d30*/  IMAD.MOV R21, RZ, RZ, -R27 ;  /* 0x000000ffff157224 */ /* 0x000fe200078e0a1b */
[----:B------:R-:W-:-:S03]  /*0d40*/  IABS R27, R20 ;  /* 0x00000014001b7213 */ /* 0x000fc60000000000 */
[----:B------:R0:W1:Y:S02]  /*0d50*/  F2I.FTZ.U32.TRUNC.NTZ R3, R2 ;  /* 0x0000000200037305 */ /* 0x000064000021f000 */
[----:B0-----:R-:W-:Y:S01]  /*0d60*/  IMAD.MOV.U32 R2, RZ, RZ, RZ ;  /* 0x000000ffff027224 */ /* 0x001fe200078e00ff */
[----:B-1----:R-:W-:-:S05]  /*0d70*/  IADD3 R32, PT, PT, RZ, -R3, RZ ;  /* 0x80000003ff207210 */ /* 0x002fca0007ffe0ff */
[----:B------:R-:W-:-:S04]  /*0d80*/  IMAD R23, R32, R19, RZ ;  /* 0x0000001320177224 */ /* 0x000fc800078e02ff */
[----:B------:R-:W-:Y:S01]  /*0d90*/  IMAD.HI.U32 R3, R3, R23, R2 ;  /* 0x0000001703037227 */ /* 0x000fe200078e0002 */
[----:B------:R-:W-:Y:S02]  /*0da0*/  MOV R23, R25 ;  /* 0x0000001900177202 */ /* 0x000fe40000000f00 */
[----:B------:R-:W-:-:S03]  /*0db0*/  IABS R25, R16 ;  /* 0x0000001000197213 */ /* 0x000fc60000000000 */
[----:B------:R-:W-:-:S04]  /*0dc0*/  IMAD.HI.U32 R2, R10, R23, RZ ;  /* 0x000000170a027227 */ /* 0x000fc800078e00ff */
[----:B------:R-:W-:-:S04]  /*0dd0*/  IMAD.HI.U32 R32, R3, R34, RZ ;  /* 0x0000002203207227 */ /* 0x000fc800078e00ff */
[----:B------:R-:W-:-:S04]  /*0de0*/  IMAD.HI.U32 R36, R3, R25, RZ ;  /* 0x0000001903247227 */ /* 0x000fc800078e00ff */
[----:B------:R-:W-:Y:S02]  /*0df0*/  IMAD R2, R2, R21, R23 ;  /* 0x0000001502027224 */ /* 0x000fe400078e0217 */
[----:B------:R-:W-:-:S03]  /*0e00*/  IMAD.HI.U32 R3, R3, R27, RZ ;  /* 0x0000001b03037227 */ /* 0x000fc600078e00ff */
[----:B------:R-:W-:Y:S01]  /*0e10*/  ISETP.GT.U32.AND P0, PT, R9, R2, PT ;  /* 0x000000020900720c */ /* 0x000fe20003f04070 */
[----:B------:R-:W-:Y:S01]  /*0e20*/  IMAD R3, R3, R21, R27 ;  /* 0x0000001503037224 */ /* 0x000fe200078e021b */
[----:B------:R-:W-:Y:S01]  /*0e30*/  LOP3.LUT R27, RZ, R5, RZ, 0x33, !PT ;  /* 0x00000005ff1b7212 */ /* 0x000fe200078e33ff */
[-C--:B------:R-:W-:Y:S02]  /*0e40*/  IMAD R34, R32, R21.reuse, R34 ;  /* 0x0000001520227224 */ /* 0x080fe400078e0222 */
[----:B------:R-:W-:Y:S01]  /*0e50*/  IMAD R36, R36, R21, R25 ;  /* 0x0000001524247224 */ /* 0x000fe200078e0219 */
[C---:B------:R-:W-:Y:S01]  /*0e60*/  ISETP.GT.U32.AND P3, PT, R19.reuse, R3, PT ;  /* 0x000000031300720c */ /* 0x040fe20003f64070 */
[----:B------:R-:W0:Y:S01]  /*0e70*/  LDC R21, c[0x0][0x390] ;  /* 0x0000e400ff157b82 */ /* 0x000e220000000800 */
[----:B------:R-:W-:Y:S01]  /*0e80*/  ISETP.GT.U32.AND P1, PT, R19, R34, PT ;  /* 0x000000221300720c */ /* 0x000fe20003f24070 */
[--C-:B------:R-:W-:Y:S01]  /*0e90*/  IMAD R23, R7, 0x4, R18.reuse ;  /* 0x0000000407177824 */ /* 0x100fe200078e0212 */
[----:B------:R-:W-:Y:S01]  /*0ea0*/  ISETP.GT.U32.AND P2, PT, R19, R36, PT ;  /* 0x000000241300720c */ /* 0x000fe20003f44070 */
[----:B------:R-:W-:-:S02]  /*0eb0*/  IMAD R32, R7, 0x6, R18 ;  /* 0x0000000607207824 */ /* 0x000fc400078e0212 */
[----:B------:R-:W-:Y:S01]  /*0ec0*/  @!P0 IMAD.IADD R2, R2, 0x1, -R19 ;  /* 0x0000000102028824 */ /* 0x000fe200078e0a13 */
[----:B------:R-:W-:-:S04]  /*0ed0*/  ISETP.GE.AND P0, PT, R0, RZ, PT ;  /* 0x000000ff0000720c */ /* 0x000fc80003f06270 */
[----:B------:R-:W-:Y:S01]  /*0ee0*/  ISETP.GT.U32.AND P6, PT, R9, R2, PT ;  /* 0x000000020900720c */ /* 0x000fe20003fc4070 */
[--C-:B------:R-:W-:Y:S02]  /*0ef0*/  @!P3 IMAD.IADD R3, R3, 0x1, -R19.reuse ;  /* 0x000000010303b824 */ /* 0x100fe400078e0a13 */
[----:B------:R-:W-:Y:S01]  /*0f00*/  @!P1 IMAD.IADD R34, R34, 0x1, -R19 ;  /* 0x0000000122229824 */ /* 0x000fe200078e0a13 */
[----:B------:R-:W-:Y:S02]  /*0f10*/  ISETP.GE.AND P1, PT, R16, RZ, PT ;  /* 0x000000ff1000720c */ /* 0x000fe40003f26270 */
[C---:B------:R-:W-:Y:S02]  /*0f20*/  ISETP.GT.U32.AND P3, PT, R19.reuse, R3, PT ;  /* 0x000000031300720c */ /* 0x040fe40003f64070 */
[----:B------:R-:W-:Y:S02]  /*0f30*/  ISETP.GT.U32.AND P5, PT, R19, R34, PT ;  /* 0x000000221300720c */ /* 0x000fe40003fa4070 */
[----:B------:R-:W-:-:S02]  /*0f40*/  @!P2 IADD3 R36, PT, PT, R36, -R19, RZ ;  /* 0x800000132424a210 */ /* 0x000fc40007ffe0ff */
[----:B------:R-:W-:Y:S01]  /*0f50*/  ISETP.GE.AND P2, PT, R28, RZ, PT ;  /* 0x000000ff1c00720c */ /* 0x000fe20003f46270 */
[----:B------:R-:W-:Y:S01]  /*0f60*/  @!P6 IMAD.IADD R2, R2, 0x1, -R19 ;  /* 0x000000010202e824 */ /* 0x000fe200078e0a13 */
[----:B------:R-:W-:Y:S02]  /*0f70*/  ISETP.GT.U32.AND P4, PT, R19, R36, PT ;  /* 0x000000241300720c */ /* 0x000fe40003f84070 */
[----:B------:R-:W-:Y:S01]  /*0f80*/  ISETP.GE.AND P6, PT, R20, RZ, PT ;  /* 0x000000ff1400720c */ /* 0x000fe20003fc6270 */
[----:B------:R-:W-:Y:S02]  /*0f90*/  @!P0 IMAD.MOV R2, RZ, RZ, -R2 ;  /* 0x000000ffff028224 */ /* 0x000fe400078e0a02 */
[-C--:B------:R-:W-:Y:S02]  /*0fa0*/  @!P3 IADD3 R3, PT, PT, R3, -R19.reuse, RZ ;  /* 0x800000130303b210 */ /* 0x080fe40007ffe0ff */
[----:B------:R-:W-:Y:S02]  /*0fb0*/  @!P5 IADD3 R34, PT, PT, R34, -R19, RZ ;  /* 0x800000132222d210 */ /* 0x000fe40007ffe0ff */
[----:B------:R-:W-:-:S02]  /*0fc0*/  ISETP.NE.AND P3, PT, R5, RZ, PT ;  /* 0x000000ff0500720c */ /* 0x000fc40003f65270 */
[----:B------:R-:W-:Y:S02]  /*0fd0*/  @!P2 IADD3 R34, PT, PT, -R34, RZ, RZ ;  /* 0x000000ff2222a210 */ /* 0x000fe40007ffe1ff */
[C---:B------:R-:W-:Y:S01]  /*0fe0*/  SEL R25, R27.reuse, R2, !P3 ;  /* 0x000000021b197207 */ /* 0x040fe20005800000 */
[----:B------:R-:W-:Y:S01]  /*0ff0*/  @!P4 IMAD.IADD R36, R36, 0x1, -R19 ;  /* 0x000000012424c824 */ /* 0x000fe200078e0a13 */
[----:B------:R-:W-:Y:S02]  /*1000*/  MOV R19, R3 ;  /* 0x0000000300137202 */ /* 0x000fe40000000f00 */
[----:B------:R-:W-:Y:S01]  /*1010*/  SEL R3, R27, R34, !P3 ;  /* 0x000000221b037207 */ /* 0x000fe20005800000 */
[----:B------:R-:W-:Y:S01]  /*1020*/  IMAD.IADD R34, R18, 0x1, -R25 ;  /* 0x0000000112227824 */ /* 0x000fe200078e0a19 */
[----:B------:R-:W-:Y:S01]  /*1030*/  @!P6 IADD3 R19, PT, PT, -R19, RZ, RZ ;  /* 0x000000ff1313e210 */ /* 0x000fe20007ffe1ff */
[----:B------:R-:W-:-:S03]  /*1040*/  @!P1 IMAD.MOV R36, RZ, RZ, -R36 ;  /* 0x000000ffff249224 */ /* 0x000fc600078e0a24 */
[----:B0-----:R-:W-:Y:S02]  /*1050*/  ISETP.GE.AND P0, PT, R34, R21, PT ;  /* 0x000000152200720c */ /* 0x001fe40003f06270 */
[C---:B------:R-:W-:Y:S02]  /*1060*/  SEL R2, R27.reuse, R36, !P3 ;  /* 0x000000241b027207 */ /* 0x040fe40005800000 */
[----:B------:R-:W-:Y:S02]  /*1070*/  SEL R19, R27, R19, !P3 ;  /* 0x000000131b137207 */ /* 0x000fe40005800000 */
[----:B------:R-:W-:Y:S01]  /*1080*/  IADD3 R36, PT, PT, -R3, R26, RZ ;  /* 0x0000001a03247210 */ /* 0x000fe20007ffe1ff */
[----:B------:R-:W-:Y:S01]  /*1090*/  IMAD.IADD R23, R23, 0x1, -R2 ;  /* 0x0000000117177824 */ /* 0x000fe200078e0a02 */
[----:B------:R-:W-:Y:S02]  /*10a0*/  IADD3 R32, PT, PT, -R19, R32, RZ ;  /* 0x0000002013207210 */ /* 0x000fe40007ffe1ff */
[----:B------:R-:W-:-:S02]  /*10b0*/  ISETP.GE.AND P1, PT, R36, R21, PT ;  /* 0x000000152400720c */ /* 0x000fc40003f26270 */
[-C--:B------:R-:W-:Y:S02]  /*10c0*/  ISETP.GE.AND P2, PT, R23, R21.reuse, PT ;  /* 0x000000151700720c */ /* 0x080fe40003f46270 */
[----:B------:R-:W-:Y:S01]  /*10d0*/  ISETP.GE.AND P3, PT, R32, R21, PT ;  /* 0x000000152000720c */ /* 0x000fe20003f66270 */
[----:B------:R-:W-:-:S12]  /*10e0*/  @P0 BRA `(.L_x_100) ;  /* 0x0000000000280947 */ /* 0x000fd80003800000 */
[----:B------:R-:W-:Y:S01]  /*10f0*/  IADD3 R34, PT, PT, R13, R30, RZ ;  /* 0x0000001e0d227210 */ /* 0x000fe20007ffe0ff */
[----:B------:R-:W-:-:S04]  /*1100*/  IMAD.IADD R32, R12, 0x1, R30 ;  /* 0x000000010c207824 */ /* 0x000fc800078e021e */
[C---:B------:R-:W-:Y:S02]  /*1110*/  IMAD R32, R25.reuse, -0x4, R32 ;  /* 0xfffffffc19207824 */ /* 0x040fe400078e0220 */
[----:B------:R-:W-:-:S03]  /*1120*/  IMAD R34, R25, -0x4, R34 ;  /* 0xfffffffc19227824 */ /* 0x000fc600078e0222 */
[----:B------:R-:W-:Y:S04]  /*1130*/  LDS R21, [R32] ;  /* 0x0000000020157984 */ /* 0x000fe80000000800 */
[----:B------:R-:W0:Y:S02]  /*1140*/  LDS R36, [R34] ;  /* 0x0000000022247984 */ /* 0x000e240000000800 */
[C-C-:B0-----:R-:W-:Y:S01]  /*1150*/  FADD R23, R21.reuse, R36.reuse ;  /* 0x0000002415177221 */ /* 0x141fe20000000000 */
[----:B------:R-:W-:-:S04]  /*1160*/  FADD R21, R21, -R36 ;  /* 0x8000002415157221 */ /* 0x000fc80000000000 */
[----:B------:R0:W-:Y:S04]  /*1170*/  STS [R32], R23 ;  /* 0x0000001720007388 */ /* 0x0001e80000000800 */
[----:B------:R0:W-:Y:S02]  /*1180*/  STS [R34], R21 ;  /* 0x0000001522007388 */ /* 0x0001e40000000800 */
.L_x_100:
[----:B------:R-:W-:Y:S05]  /*1190*/  BSYNC.RECONVERGENT B0 ;  /* 0x0000000000007941 */ /* 0x000fea0003800200 */
.L_x_99:
[----:B------:R-:W-:Y:S04]  /*11a0*/  BSSY.RECONVERGENT B0, `(.L_x_101) ;  /* 0x000000c000007945 */ /* 0x000fe80003800200 */
[----:B------:R-:W-:Y:S05]  /*11b0*/  @P1 BRA `(.L_x_102) ;  /* 0x0000000000281947 */ /* 0x000fea0003800000 */
[----:B0-----:R-:W-:Y:S01]  /*11c0*/  IADD3 R34, PT, PT, R11, R30, RZ ;  /* 0x0000001e0b227210 */ /* 0x001fe20007ffe0ff */
[----:B------:R-:W-:-:S04]  /*11d0*/  IMAD R32, R14, 0x8, R30 ;  /* 0x000000080e207824 */ /* 0x000fc800078e021e */
        /* <DEDUP_REMOVED lines=8> */
.L_x_102:
[----:B------:R-:W-:Y:S05]  /*1260*/  BSYNC.RECONVERGENT B0 ;  /* 0x0000000000007941 */ /* 0x000fea0003800200 */
.L_x_101:
[----:B------:R-:W-:Y:S04]  /*1270*/  BSSY.RECONVERGENT B0, `(.L_x_103) ;  /* 0x000000c000007945 */ /* 0x000fe80003800200 */
[----:B------:R-:W-:Y:S05]  /*1280*/  @P2 BRA `(.L_x_104) ;  /* 0x0000000000282947 */ /* 0x000fea0003800000 */
[----:B01----:R-:W-:Y:S01]  /*1290*/  IADD3 R21, PT, PT, R15, R30, RZ ;  /* 0x0000001e0f157210 */ /* 0x003fe20007ffe0ff */
        /* <DEDUP_REMOVED lines=9> */
.L_x_104:
[----:B------:R-:W-:Y:S05]  /*1330*/  BSYNC.RECONVERGENT B0 ;  /* 0x0000000000007941 */ /* 0x000fea0003800200 */
.L_x_103:
[----:B------:R-:W-:Y:S01]  /*1340*/  BSSY.RECONVERGENT B0, `(.L_x_105) ;  /* 0x000000d000007945 */ /* 0x000fe20003800200 */
[----:B012---:R-:W-:-:S03]  /*1350*/  IADD3 R32, PT, PT, R7, R0, R7 ;  /* 0x0000000007207210 */ /* 0x007fc60007ffe007 */
[----:B------:R-:W-:Y:S05]  /*1360*/  @P3 BRA `(.L_x_106) ;  /* 0x0000000000283947 */ /* 0x000fea0003800000 */
[----:B------:R-:W-:Y:S01]  /*1370*/  IMAD.IADD R0, R24, 0x1, R30 ;  /* 0x0000000118007824 */ /* 0x000fe200078e021e */
[----:B------:R-:W-:-:S03]  /*1380*/  IADD3 R2, PT, PT, R17, R30, RZ ;  /* 0x0000001e11027210 */ /* 0x000fc60007ffe0ff */
        /* <DEDUP_REMOVED lines=8> */
.L_x_106:
[----:B------:R-:W-:Y:S05]  /*1410*/  BSYNC.RECONVERGENT B0 ;  /* 0x0000000000007941 */ /* 0x000fea0003800200 */
.L_x_105:
[C---:B0-----:R-:W-:Y:S01]  /*1420*/  IADD3 R0, PT, PT, R7.reuse, R32, R7 ;  /* 0x0000002007007210 */ /* 0x041fe20007ffe007 */
[C---:B------:R-:W-:Y:S01]  /*1430*/  IMAD R16, R7.reuse, 0x4, R16 ;  /* 0x0000000407107824 */ /* 0x040fe200078e0210 */
[C---:B------:R-:W-:Y:S01]  /*1440*/  LEA R30, R7.reuse, R30, 0x5 ;  /* 0x0000001e071e7211 */ /* 0x040fe200078e28ff */
[C---:B------:R-:W-:Y:S01]  /*1450*/  IMAD R18, R7.reuse, 0x8, R18 ;  /* 0x0000000807127824 */ /* 0x040fe200078e0212 */
[----:B------:R-:W-:Y:S01]  /*1460*/  ISETP.GE.U32.AND P0, PT, R0, UR4, PT ;  /* 0x0000000400007c0c */ /* 0x000fe2000bf06070 */
[C---:B------:R-:W-:Y:S01]  /*1470*/  IMAD R26, R7.reuse, 0x8, R26 ;  /* 0x00000008071a7824 */ /* 0x040fe200078e021a */
[C---:B------:R-:W-:Y:S02]  /*1480*/  LEA R20, R7.reuse, R20, 0x2 ;  /* 0x0000001407147211 */ /* 0x040fe400078e10ff */
[----:B------:R-:W-:-:S09]  /*1490*/  LEA R28, R7, R28, 0x2 ;  /* 0x0000001c071c7211 */ /* 0x000fd200078e10ff */
[----:B------:R-:W-:Y:S05]  /*14a0*/  @!P0 BRA `(.L_x_107) ;  /* 0xfffffff800008947 */ /* 0x000fea000383ffff */
.L_x_92:
[----:B------:R-:W-:Y:S05]  /*14b0*/  BSYNC.RECONVERGENT B1 ;  /* 0x0000000000017941 */ /* 0x000fea0003800200 */
.L_x_91:
[----:B------:R-:W1:Y:S01]  /*14c0*/  LDCU UR5, c[0x0][0x390] ;  /* 0x00007200ff0577ac */ /* 0x000e620008000800 */
[----:B------:R-:W-:Y:S01]  /*14d0*/  IMAD.SHL.U32 R5, R5, 0x2, RZ ;  /* 0x0000000205057824 */ /* 0x000fe200078e00ff */
[----:B------:R-:W-:Y:S04]  /*14e0*/  BAR.SYNC.DEFER_BLOCKING 0x0 ;  /* 0x0000000000007b1d */ /* 0x000fe80000010000 */
[----:B-1----:R-:W-:-:S13]  /*14f0*/  ISETP.GE.AND P0, PT, R5, UR5, PT ;  /* 0x0000000505007c0c */ /* 0x002fda000bf06270 */
[----:B------:R-:W-:Y:S05]  /*1500*/  @!P0 BRA `(.L_x_108) ;  /* 0xffffffec009c8947 */ /* 0x000fea000383ffff */
.L_x_90:
[----:B------:R-:W-:-:S13]  /*1510*/  ISETP.GE.AND P0, PT, R8, UR5, PT ;  /* 0x0000000508007c0c */ /* 0x000fda000bf06270 */
[----:B------:R-:W-:Y:S05]  /*1520*/  @P0 EXIT ;  /* 0x000000000000094d */ /* 0x000fea0003800000 */
[----:B------:R-:W1:Y:S01]  /*1530*/  S2UR UR6, SR_CgaCtaId ;  /* 0x00000000000679c3 */ /* 0x000e620000008800 */
[----:B------:R-:W-:Y:S01]  /*1540*/  UMOV UR4, 0x400 ;  /* 0x0000040000047882 */ /* 0x000fe20000000000 */
[----:B------:R-:W2:Y:S06]  /*1550*/  LDCU UR8, c[0x0][0x360] ;  /* 0x00006c00ff0877ac */ /* 0x000eac0008000800 */
[----:B0-----:R-:W0:Y:S08]  /*1560*/  LDC R9, c[0x0][0x394] ;  /* 0x0000e500ff097b82 */ /* 0x001e300000000800 */
[----:B------:R-:W3:Y:S01]  /*1570*/  LDC.64 R4, c[0x0][0x388] ;  /* 0x0000e200ff047b82 */ /* 0x000ee20000000a00 */
[----:B-12---:R-:W-:-:S12]  /*1580*/  ULEA UR4, UR6, UR4, 0x18 ;  /* 0x0000000406047291 */ /* 0x006fd8000f8ec0ff */
.L_x_109:
[C---:B------:R-:W-:Y:S01]  /*1590*/  LEA R0, R8.reuse, UR4, 0x2 ;  /* 0x0000000408007c11 */ /* 0x040fe2000f8e10ff */
[C---:B01----:R-:W-:Y:S01]  /*15a0*/  IMAD R3, R8.reuse, R9, UR7 ;  /* 0x0000000708037e24 */ /* 0x043fe2000f8e0209 */
[----:B------:R-:W-:-:S03]  /*15b0*/  IADD3 R8, PT, PT, R8, UR8, RZ ;  /* 0x0000000808087c10 */ /* 0x000fc6000fffe0ff */
[----:B------:R-:W0:Y:S01]  /*15c0*/  LDS R7, [R0] ;  /* 0x0000000000077984 */ /* 0x000e220000000800 */
[----:B---3--:R-:W-:Y:S01]  /*15d0*/  IMAD.WIDE R2, R3, 0x4, R4 ;  /* 0x0000000403027825 */ /* 0x008fe200078e0204 */
[----:B------:R-:W-:-:S04]  /*15e0*/  ISETP.GE.AND P0, PT, R8, UR5, PT ;  /* 0x0000000508007c0c */ /* 0x000fc8000bf06270 */
[----:B0-----:R1:W-:Y:S09]  /*15f0*/  STG.E desc[UR10][R2.64], R7 ;  /* 0x0000000702007986 */ /* 0x0013f2000c10190a */
[----:B------:R-:W-:Y:S05]  /*1600*/  @!P0 BRA `(.L_x_109) ;  /* 0xfffffffc00e08947 */ /* 0x000fea000383ffff */
[----:B------:R-:W-:Y:S05]  /*1610*/  EXIT ;  /* 0x000000000000794d */ /* 0x000fea0003800000 */
.L_x_110:
        /* <DEDUP_REMOVED lines=14> */
.L_x_113:


//--------------------- .nv.shared._Z30fused_hadamard_gemv_kernel_vecPKfS0_Pfiii --------------------------
	.section	.nv.shared._Z30fused_hadamard_gemv_kernel_vecPKfS0_Pfiii,"aw",@nobits
	.sectionflags	@""
	.align	16
	.zero		1024


//--------------------- .nv.shared.reserved.0     --------------------------
	.section	.nv.shared.reserved.0,"aw",@nobits
	.weak		__nv_reservedSMEM_offset_0_alias
	.size		__nv_reservedSMEM_offset_0_alias, 0, 64
	.other		__nv_reservedSMEM_offset_0_alias,@"STO_CUDA_RESERVED_SHARED STV_DEFAULT"
__nv_reservedSMEM_offset_0_alias:
	.zero		0
	.zero		64


//--------------------- .nv.shared._Z26fused_hadamard_gemv_kernelPKfS0_Pfiii --------------------------
	.section	.nv.shared._Z26fused_hadamard_gemv_kernelPKfS0_Pfiii,"aw",@nobits
	.sectionflags	@""
	.align	16
	.zero		1024


//--------------------- .nv.shared._Z25hadamard_transform_kernelPKfPfii --------------------------
	.section	.nv.shared._Z25hadamard_transform_kernelPKfPfii,"aw",@nobits
	.sectionflags	@""
	.align	16
	.zero		1024


//--------------------- .nv.constant0._Z30fused_hadamard_gemv_kernel_vecPKfS0_Pfiii --------------------------
	.section	.nv.constant0._Z30fused_hadamard_gemv_kernel_vecPKfS0_Pfiii,"a",@progbits
	.sectionflags	@""
	.align	4
.nv.constant0._Z30fused_hadamard_gemv_kernel_vecPKfS0_Pfiii:
	.zero		932


//--------------------- .nv.constant0._Z26fused_hadamard_gemv_kernelPKfS0_Pfiii --------------------------
	.section	.nv.constant0._Z26fused_hadamard_gemv_kernelPKfS0_Pfiii,"a",@progbits
	.sectionflags	@""
	.align	4
.nv.constant0._Z26fused_hadamard_gemv_kernelPKfS0_Pfiii:
	.zero		932


//--------------------- .nv.constant0._Z25hadamard_transform_kernelPKfPfii --------------------------
	.section	.nv.constant0._Z25hadamard_transform_kernelPKfPfii,"a",@progbits
	.sectionflags	@""
	.align	4
.nv.constant0._Z25hadamard_transform_kernelPKfPfii:
	.zero		920


//--------------------- SYMBOLS --------------------------

	.type		.nv.reservedSmem.offset0,@object
	.size		.nv.reservedSmem.offset0,0x4
	.type		.nv.reservedSmem.cap,@object
	.size		.nv.reservedSmem.cap,0x4
